//
// Generated by NVIDIA NVVM Compiler
//
// Compiler Build ID: CL-36424714
// Cuda compilation tools, release 13.0, V13.0.88
// Based on NVVM 20.0.0
//

.version 9.0
.target sm_100
.address_size 64

	// .globl	my_kernel_kernel0
// _ZZ17my_kernel_kernel0E18PaddedInput_shared has been demoted
// _ZZ17my_kernel_kernel0E18placeholder_shared has been demoted

.visible .entry my_kernel_kernel0(
	.param .u64 .ptr .align 1 my_kernel_kernel0_param_0,
	.param .u64 .ptr .align 1 my_kernel_kernel0_param_1,
	.param .u64 .ptr .align 1 my_kernel_kernel0_param_2,
	.param .u64 .ptr .align 1 my_kernel_kernel0_param_3
)
{
	.reg .pred 	%p<5>;
	.reg .b16 	%rs<22>;
	.reg .b32 	%r<164>;
	.reg .b32 	%f<962>;
	.reg .b64 	%rd<41>;
	// demoted variable
	.shared .align 4 .b8 _ZZ17my_kernel_kernel0E18PaddedInput_shared[2688];
	// demoted variable
	.shared .align 4 .b8 _ZZ17my_kernel_kernel0E18placeholder_shared[12288];
	mov.b32 	%r155, 0;
	mov.f32 	%f738, 0f00000000;
	mov.u32 	%r2, %tid.x;
	add.s32 	%r3, %r2, 24;
	add.s32 	%r4, %r2, 8;
	add.s32 	%r5, %r2, 16;
	cvt.u16.u32 	%rs7, %r2;
	add.s16 	%rs1, %rs7, 24;
	add.s16 	%rs2, %rs7, 16;
	mov.u32 	%r26, %ctaid.x;
	shr.u32 	%r27, %r26, 1;
	mad.lo.s32 	%r28, %r27, 4704, %r2;
	mov.f32 	%f739, %f738;
	mov.f32 	%f740, %f738;
	mov.f32 	%f741, %f738;
	mov.f32 	%f742, %f738;
	mov.f32 	%f743, %f738;
	mov.f32 	%f744, %f738;
	mov.f32 	%f745, %f738;
	mov.f32 	%f746, %f738;
	mov.f32 	%f747, %f738;
	mov.f32 	%f748, %f738;
	mov.f32 	%f749, %f738;
	mov.f32 	%f750, %f738;
	mov.f32 	%f751, %f738;
	mov.f32 	%f752, %f738;
	mov.f32 	%f753, %f738;
	mov.f32 	%f754, %f738;
	mov.f32 	%f755, %f738;
	mov.f32 	%f756, %f738;
	mov.f32 	%f757, %f738;
	mov.f32 	%f758, %f738;
	mov.f32 	%f759, %f738;
	mov.f32 	%f760, %f738;
	mov.f32 	%f761, %f738;
	mov.f32 	%f762, %f738;
	mov.f32 	%f763, %f738;
	mov.f32 	%f764, %f738;
	mov.f32 	%f765, %f738;
	mov.f32 	%f766, %f738;
	mov.f32 	%f767, %f738;
	mov.f32 	%f768, %f738;
	mov.f32 	%f769, %f738;
	mov.f32 	%f770, %f738;
	mov.f32 	%f771, %f738;
	mov.f32 	%f772, %f738;
	mov.f32 	%f773, %f738;
	mov.f32 	%f774, %f738;
	mov.f32 	%f775, %f738;
	mov.f32 	%f776, %f738;
	mov.f32 	%f777, %f738;
	mov.f32 	%f778, %f738;
	mov.f32 	%f779, %f738;
	mov.f32 	%f780, %f738;
	mov.f32 	%f781, %f738;
	mov.f32 	%f782, %f738;
	mov.f32 	%f783, %f738;
	mov.f32 	%f784, %f738;
	mov.f32 	%f785, %f738;
	mov.f32 	%f786, %f738;
	mov.f32 	%f787, %f738;
	mov.f32 	%f788, %f738;
	mov.f32 	%f789, %f738;
	mov.f32 	%f790, %f738;
	mov.f32 	%f791, %f738;
	mov.f32 	%f792, %f738;
	mov.f32 	%f793, %f738;
	mov.f32 	%f794, %f738;
	mov.f32 	%f795, %f738;
	mov.f32 	%f796, %f738;
	mov.f32 	%f797, %f738;
	mov.f32 	%f798, %f738;
	mov.f32 	%f799, %f738;
	mov.f32 	%f800, %f738;
	mov.f32 	%f801, %f738;
	mov.f32 	%f802, %f738;
	mov.f32 	%f803, %f738;
	mov.f32 	%f804, %f738;
	mov.f32 	%f805, %f738;
	mov.f32 	%f806, %f738;
	mov.f32 	%f807, %f738;
	mov.f32 	%f808, %f738;
	mov.f32 	%f809, %f738;
	mov.f32 	%f810, %f738;
	mov.f32 	%f811, %f738;
	mov.f32 	%f812, %f738;
	mov.f32 	%f813, %f738;
	mov.f32 	%f814, %f738;
	mov.f32 	%f815, %f738;
	mov.f32 	%f816, %f738;
	mov.f32 	%f817, %f738;
	mov.f32 	%f818, %f738;
	mov.f32 	%f819, %f738;
	mov.f32 	%f820, %f738;
	mov.f32 	%f821, %f738;
	mov.f32 	%f822, %f738;
	mov.f32 	%f823, %f738;
	mov.f32 	%f824, %f738;
	mov.f32 	%f825, %f738;
	mov.f32 	%f826, %f738;
	mov.f32 	%f827, %f738;
	mov.f32 	%f828, %f738;
	mov.f32 	%f829, %f738;
	mov.f32 	%f830, %f738;
	mov.f32 	%f831, %f738;
	mov.f32 	%f832, %f738;
	mov.f32 	%f833, %f738;
	mov.f32 	%f834, %f738;
	mov.f32 	%f835, %f738;
	mov.f32 	%f836, %f738;
	mov.f32 	%f837, %f738;
	mov.f32 	%f838, %f738;
	mov.f32 	%f839, %f738;
	mov.f32 	%f840, %f738;
	mov.f32 	%f841, %f738;
	mov.f32 	%f842, %f738;
	mov.f32 	%f843, %f738;
	mov.f32 	%f844, %f738;
	mov.f32 	%f845, %f738;
	mov.f32 	%f846, %f738;
	mov.f32 	%f847, %f738;
	mov.f32 	%f848, %f738;
	mov.f32 	%f849, %f738;
$L__BB0_1:
	bar.sync 	0;
	mad.lo.s32 	%r29, %r155, 48, %r28;
	add.s32 	%r160, %r29, 24;
	mov.b32 	%r161, 64;
	mov.u32 	%r156, %r2;
	mov.u32 	%r157, %r4;
	mov.u32 	%r158, %r5;
	mov.u16 	%rs20, %rs2;
	mov.u32 	%r159, %r3;
	mov.u16 	%rs21, %rs1;
$L__BB0_2:
	ld.param.u64 	%rd37, [my_kernel_kernel0_param_0];
	shr.u32 	%r30, %r159, 4;
	mul.hi.u32 	%r31, %r30, 409044505;
	shr.u32 	%r32, %r31, 1;
	mul.hi.u32 	%r33, %r159, -1431655765;
	shr.u32 	%r34, %r33, 5;
	shr.u16 	%rs8, %rs21, 4;
	mul.hi.u16 	%rs9, %rs8, 3121;
	mul.lo.s16 	%rs10, %rs9, 336;
	sub.s16 	%rs11, %rs21, %rs10;
	mul.hi.u16 	%rs12, %rs11, 1366;
	mul.lo.s16 	%rs13, %rs12, 672;
	cvt.u32.u16 	%r35, %rs13;
	shr.u32 	%r36, %r158, 4;
	mul.hi.u32 	%r37, %r36, 409044505;
	shr.u32 	%r38, %r37, 1;
	mul.hi.u32 	%r39, %r158, -1431655765;
	shr.u32 	%r40, %r39, 5;
	shr.u16 	%rs14, %rs20, 4;
	mul.hi.u16 	%rs15, %rs14, 3121;
	mul.lo.s16 	%rs16, %rs15, 336;
	sub.s16 	%rs17, %rs20, %rs16;
	mul.hi.u16 	%rs18, %rs17, 1366;
	mul.lo.s16 	%rs19, %rs18, 672;
	cvt.u32.u16 	%r41, %rs19;
	mul.hi.u32 	%r42, %r157, -1431655765;
	shr.u32 	%r43, %r42, 5;
	shr.u32 	%r44, %r157, 4;
	mul.hi.u32 	%r45, %r44, 409044505;
	shr.u32 	%r46, %r45, 1;
	mul.lo.s32 	%r47, %r46, 336;
	sub.s32 	%r48, %r157, %r47;
	mul.hi.u32 	%r49, %r48, 89478486;
	mul.hi.u32 	%r50, %r156, -1431655765;
	shr.u32 	%r51, %r50, 5;
	shr.u32 	%r52, %r156, 4;
	mul.hi.u32 	%r53, %r52, 409044505;
	shr.u32 	%r54, %r53, 1;
	mul.lo.s32 	%r55, %r54, 336;
	sub.s32 	%r56, %r156, %r55;
	mul.hi.u32 	%r57, %r56, 89478486;
	mad.lo.s32 	%r58, %r57, 672, %r160;
	mad.lo.s32 	%r59, %r51, -48, %r58;
	mad.lo.s32 	%r60, %r54, 32928, %r59;
	add.s32 	%r61, %r60, -24;
	cvta.to.global.u64 	%rd5, %rd37;
	mul.wide.u32 	%rd6, %r61, 4;
	add.s64 	%rd7, %rd5, %rd6;
	ld.global.nc.f32 	%f338, [%rd7];
	mov.u32 	%r62, %tid.x;
	shl.b32 	%r63, %r62, 2;
	mov.u32 	%r64, _ZZ17my_kernel_kernel0E18PaddedInput_shared;
	add.s32 	%r65, %r64, %r63;
	add.s32 	%r66, %r65, %r161;
	st.shared.f32 	[%r66+-64], %f338;
	mad.lo.s32 	%r67, %r49, 672, %r160;
	mad.lo.s32 	%r68, %r43, -48, %r67;
	mad.lo.s32 	%r69, %r46, 32928, %r68;
	add.s32 	%r70, %r69, -16;
	mul.wide.u32 	%rd8, %r70, 4;
	add.s64 	%rd9, %rd5, %rd8;
	ld.global.nc.f32 	%f339, [%rd9];
	st.shared.f32 	[%r66+-32], %f339;
	add.s32 	%r71, %r160, %r41;
	mad.lo.s32 	%r72, %r40, -48, %r71;
	mad.lo.s32 	%r73, %r38, 32928, %r72;
	add.s32 	%r74, %r73, -8;
	mul.wide.u32 	%rd10, %r74, 4;
	add.s64 	%rd11, %rd5, %rd10;
	ld.global.nc.f32 	%f340, [%rd11];
	st.shared.f32 	[%r66], %f340;
	add.s32 	%r75, %r160, %r35;
	mad.lo.s32 	%r76, %r34, -48, %r75;
	mad.lo.s32 	%r77, %r32, 32928, %r76;
	mul.wide.u32 	%rd12, %r77, 4;
	add.s64 	%rd13, %rd5, %rd12;
	ld.global.nc.f32 	%f341, [%rd13];
	st.shared.f32 	[%r66+32], %f341;
	add.s32 	%r161, %r161, 128;
	add.s16 	%rs21, %rs21, 32;
	add.s32 	%r160, %r160, 32;
	add.s32 	%r159, %r159, 32;
	add.s16 	%rs20, %rs20, 32;
	add.s32 	%r158, %r158, 32;
	add.s32 	%r157, %r157, 32;
	add.s32 	%r156, %r156, 32;
	setp.ne.s32 	%p1, %r161, 2752;
	@%p1 bra 	$L__BB0_2;
	mov.b32 	%r162, 0;
$L__BB0_4:
	ld.param.u64 	%rd38, [my_kernel_kernel0_param_1];
	shl.b32 	%r79, %r162, 4;
	mov.u32 	%r80, %tid.x;
	shl.b32 	%r81, %r80, 1;
	add.s32 	%r82, %r79, %r81;
	and.b32  	%r83, %r82, 16256;
	shl.b32 	%r84, %r162, 3;
	add.s32 	%r85, %r84, %r80;
	mul.lo.s32 	%r86, %r155, 6144;
	mov.u32 	%r87, %ctaid.x;
	shl.b32 	%r88, %r87, 6;
	and.b32  	%r89, %r88, 64;
	or.b32  	%r90, %r86, %r89;
	and.b32  	%r91, %r80, 63;
	or.b32  	%r92, %r90, %r91;
	add.s32 	%r93, %r83, %r92;
	cvta.to.global.u64 	%rd14, %rd38;
	mul.wide.u32 	%rd15, %r93, 4;
	add.s64 	%rd16, %rd14, %rd15;
	ld.global.nc.f32 	%f342, [%rd16];
	shl.b32 	%r94, %r85, 2;
	mov.u32 	%r95, _ZZ17my_kernel_kernel0E18placeholder_shared;
	add.s32 	%r96, %r95, %r94;
	st.shared.f32 	[%r96], %f342;
	add.s32 	%r97, %r82, 16;
	and.b32  	%r98, %r97, 16256;
	add.s32 	%r99, %r80, 8;
	and.b32  	%r100, %r99, 63;
	or.b32  	%r101, %r90, %r100;
	add.s32 	%r102, %r98, %r101;
	mul.wide.u32 	%rd17, %r102, 4;
	add.s64 	%rd18, %rd14, %rd17;
	ld.global.nc.f32 	%f343, [%rd18];
	st.shared.f32 	[%r96+32], %f343;
	add.s32 	%r103, %r82, 32;
	and.b32  	%r104, %r103, 16256;
	add.s32 	%r105, %r80, 16;
	and.b32  	%r106, %r105, 63;
	or.b32  	%r107, %r90, %r106;
	add.s32 	%r108, %r104, %r107;
	mul.wide.u32 	%rd19, %r108, 4;
	add.s64 	%rd20, %rd14, %rd19;
	ld.global.nc.f32 	%f344, [%rd20];
	st.shared.f32 	[%r96+64], %f344;
	add.s32 	%r109, %r82, 48;
	and.b32  	%r110, %r109, 16256;
	add.s32 	%r111, %r80, 24;
	and.b32  	%r112, %r111, 63;
	or.b32  	%r113, %r90, %r112;
	add.s32 	%r114, %r110, %r113;
	mul.wide.u32 	%rd21, %r114, 4;
	add.s64 	%rd22, %rd14, %rd21;
	ld.global.nc.f32 	%f345, [%rd22];
	st.shared.f32 	[%r96+96], %f345;
	add.s32 	%r115, %r82, 64;
	and.b32  	%r116, %r115, 16256;
	xor.b32  	%r117, %r91, 32;
	or.b32  	%r118, %r90, %r117;
	add.s32 	%r119, %r116, %r118;
	mul.wide.u32 	%rd23, %r119, 4;
	add.s64 	%rd24, %rd14, %rd23;
	ld.global.nc.f32 	%f346, [%rd24];
	st.shared.f32 	[%r96+128], %f346;
	add.s32 	%r120, %r82, 80;
	and.b32  	%r121, %r120, 16256;
	add.s32 	%r122, %r80, 40;
	and.b32  	%r123, %r122, 63;
	or.b32  	%r124, %r90, %r123;
	add.s32 	%r125, %r121, %r124;
	mul.wide.u32 	%rd25, %r125, 4;
	add.s64 	%rd26, %rd14, %rd25;
	ld.global.nc.f32 	%f347, [%rd26];
	st.shared.f32 	[%r96+160], %f347;
	add.s32 	%r126, %r82, 96;
	and.b32  	%r127, %r126, 16256;
	add.s32 	%r128, %r80, 48;
	and.b32  	%r129, %r128, 63;
	or.b32  	%r130, %r90, %r129;
	add.s32 	%r131, %r127, %r130;
	mul.wide.u32 	%rd27, %r131, 4;
	add.s64 	%rd28, %rd14, %rd27;
	ld.global.nc.f32 	%f348, [%rd28];
	st.shared.f32 	[%r96+192], %f348;
	add.s32 	%r132, %r82, 112;
	and.b32  	%r133, %r132, 16256;
	add.s32 	%r134, %r80, 56;
	and.b32  	%r135, %r134, 63;
	or.b32  	%r136, %r90, %r135;
	add.s32 	%r137, %r133, %r136;
	mul.wide.u32 	%rd29, %r137, 4;
	add.s64 	%rd30, %rd14, %rd29;
	ld.global.nc.f32 	%f349, [%rd30];
	st.shared.f32 	[%r96+224], %f349;
	add.s32 	%r162, %r162, 8;
	setp.ne.s32 	%p2, %r162, 384;
	@%p2 bra 	$L__BB0_4;
	bar.sync 	0;
	mov.b32 	%r163, 0;
$L__BB0_6:
	shl.b32 	%r139, %r163, 7;
	mov.u32 	%r140, %tid.x;
	add.s32 	%r141, %r139, %r140;
	shl.b32 	%r142, %r163, 3;
	mov.u32 	%r143, _ZZ17my_kernel_kernel0E18PaddedInput_shared;
	add.s32 	%r144, %r143, %r142;
	ld.shared.f32 	%f350, [%r144];
	shl.b32 	%r145, %r141, 2;
	mov.u32 	%r146, _ZZ17my_kernel_kernel0E18placeholder_shared;
	add.s32 	%r147, %r146, %r145;
	ld.shared.f32 	%f351, [%r147];
	fma.rn.f32 	%f352, %f350, %f351, %f849;
	ld.shared.f32 	%f353, [%r147+32];
	fma.rn.f32 	%f354, %f350, %f353, %f835;
	ld.shared.f32 	%f355, [%r147+64];
	fma.rn.f32 	%f356, %f350, %f355, %f821;
	ld.shared.f32 	%f357, [%r147+96];
	fma.rn.f32 	%f358, %f350, %f357, %f807;
	ld.shared.f32 	%f359, [%r147+128];
	fma.rn.f32 	%f360, %f350, %f359, %f793;
	ld.shared.f32 	%f361, [%r147+160];
	fma.rn.f32 	%f362, %f350, %f361, %f779;
	ld.shared.f32 	%f363, [%r147+192];
	fma.rn.f32 	%f364, %f350, %f363, %f765;
	ld.shared.f32 	%f365, [%r147+224];
	fma.rn.f32 	%f366, %f350, %f365, %f751;
	ld.shared.f32 	%f367, [%r144+1344];
	fma.rn.f32 	%f368, %f367, %f351, %f842;
	fma.rn.f32 	%f369, %f367, %f353, %f828;
	fma.rn.f32 	%f370, %f367, %f355, %f814;
	fma.rn.f32 	%f371, %f367, %f357, %f800;
	fma.rn.f32 	%f372, %f367, %f359, %f786;
	fma.rn.f32 	%f373, %f367, %f361, %f772;
	fma.rn.f32 	%f374, %f367, %f363, %f758;
	fma.rn.f32 	%f375, %f367, %f365, %f744;
	ld.shared.f32 	%f376, [%r144+4];
	ld.shared.f32 	%f377, [%r147+256];
	fma.rn.f32 	%f849, %f376, %f377, %f352;
	ld.shared.f32 	%f378, [%r147+288];
	fma.rn.f32 	%f835, %f376, %f378, %f354;
	ld.shared.f32 	%f379, [%r147+320];
	fma.rn.f32 	%f821, %f376, %f379, %f356;
	ld.shared.f32 	%f380, [%r147+352];
	fma.rn.f32 	%f807, %f376, %f380, %f358;
	ld.shared.f32 	%f381, [%r147+384];
	fma.rn.f32 	%f793, %f376, %f381, %f360;
	ld.shared.f32 	%f382, [%r147+416];
	fma.rn.f32 	%f779, %f376, %f382, %f362;
	ld.shared.f32 	%f383, [%r147+448];
	fma.rn.f32 	%f765, %f376, %f383, %f364;
	ld.shared.f32 	%f384, [%r147+480];
	fma.rn.f32 	%f751, %f376, %f384, %f366;
	ld.shared.f32 	%f385, [%r144+1348];
	fma.rn.f32 	%f842, %f385, %f377, %f368;
	fma.rn.f32 	%f828, %f385, %f378, %f369;
	fma.rn.f32 	%f814, %f385, %f379, %f370;
	fma.rn.f32 	%f800, %f385, %f380, %f371;
	fma.rn.f32 	%f786, %f385, %f381, %f372;
	fma.rn.f32 	%f772, %f385, %f382, %f373;
	fma.rn.f32 	%f758, %f385, %f383, %f374;
	fma.rn.f32 	%f744, %f385, %f384, %f375;
	ld.shared.f32 	%f386, [%r144+192];
	fma.rn.f32 	%f387, %f386, %f351, %f848;
	fma.rn.f32 	%f388, %f386, %f353, %f834;
	fma.rn.f32 	%f389, %f386, %f355, %f820;
	fma.rn.f32 	%f390, %f386, %f357, %f806;
	fma.rn.f32 	%f391, %f386, %f359, %f792;
	fma.rn.f32 	%f392, %f386, %f361, %f778;
	fma.rn.f32 	%f393, %f386, %f363, %f764;
	fma.rn.f32 	%f394, %f386, %f365, %f750;
	ld.shared.f32 	%f395, [%r144+1536];
	fma.rn.f32 	%f396, %f395, %f351, %f841;
	fma.rn.f32 	%f397, %f395, %f353, %f827;
	fma.rn.f32 	%f398, %f395, %f355, %f813;
	fma.rn.f32 	%f399, %f395, %f357, %f799;
	fma.rn.f32 	%f400, %f395, %f359, %f785;
	fma.rn.f32 	%f401, %f395, %f361, %f771;
	fma.rn.f32 	%f402, %f395, %f363, %f757;
	fma.rn.f32 	%f403, %f395, %f365, %f743;
	ld.shared.f32 	%f404, [%r144+196];
	fma.rn.f32 	%f848, %f404, %f377, %f387;
	fma.rn.f32 	%f834, %f404, %f378, %f388;
	fma.rn.f32 	%f820, %f404, %f379, %f389;
	fma.rn.f32 	%f806, %f404, %f380, %f390;
	fma.rn.f32 	%f792, %f404, %f381, %f391;
	fma.rn.f32 	%f778, %f404, %f382, %f392;
	fma.rn.f32 	%f764, %f404, %f383, %f393;
	fma.rn.f32 	%f750, %f404, %f384, %f394;
	ld.shared.f32 	%f405, [%r144+1540];
	fma.rn.f32 	%f841, %f405, %f377, %f396;
	fma.rn.f32 	%f827, %f405, %f378, %f397;
	fma.rn.f32 	%f813, %f405, %f379, %f398;
	fma.rn.f32 	%f799, %f405, %f380, %f399;
	fma.rn.f32 	%f785, %f405, %f381, %f400;
	fma.rn.f32 	%f771, %f405, %f382, %f401;
	fma.rn.f32 	%f757, %f405, %f383, %f402;
	fma.rn.f32 	%f743, %f405, %f384, %f403;
	ld.shared.f32 	%f406, [%r144+384];
	fma.rn.f32 	%f407, %f406, %f351, %f847;
	fma.rn.f32 	%f408, %f406, %f353, %f833;
	fma.rn.f32 	%f409, %f406, %f355, %f819;
	fma.rn.f32 	%f410, %f406, %f357, %f805;
	fma.rn.f32 	%f411, %f406, %f359, %f791;
	fma.rn.f32 	%f412, %f406, %f361, %f777;
	fma.rn.f32 	%f413, %f406, %f363, %f763;
	fma.rn.f32 	%f414, %f406, %f365, %f749;
	ld.shared.f32 	%f415, [%r144+1728];
	fma.rn.f32 	%f416, %f415, %f351, %f840;
	fma.rn.f32 	%f417, %f415, %f353, %f826;
	fma.rn.f32 	%f418, %f415, %f355, %f812;
	fma.rn.f32 	%f419, %f415, %f357, %f798;
	fma.rn.f32 	%f420, %f415, %f359, %f784;
	fma.rn.f32 	%f421, %f415, %f361, %f770;
	fma.rn.f32 	%f422, %f415, %f363, %f756;
	fma.rn.f32 	%f423, %f415, %f365, %f742;
	ld.shared.f32 	%f424, [%r144+388];
	fma.rn.f32 	%f847, %f424, %f377, %f407;
	fma.rn.f32 	%f833, %f424, %f378, %f408;
	fma.rn.f32 	%f819, %f424, %f379, %f409;
	fma.rn.f32 	%f805, %f424, %f380, %f410;
	fma.rn.f32 	%f791, %f424, %f381, %f411;
	fma.rn.f32 	%f777, %f424, %f382, %f412;
	fma.rn.f32 	%f763, %f424, %f383, %f413;
	fma.rn.f32 	%f749, %f424, %f384, %f414;
	ld.shared.f32 	%f425, [%r144+1732];
	fma.rn.f32 	%f840, %f425, %f377, %f416;
	fma.rn.f32 	%f826, %f425, %f378, %f417;
	fma.rn.f32 	%f812, %f425, %f379, %f418;
	fma.rn.f32 	%f798, %f425, %f380, %f419;
	fma.rn.f32 	%f784, %f425, %f381, %f420;
	fma.rn.f32 	%f770, %f425, %f382, %f421;
	fma.rn.f32 	%f756, %f425, %f383, %f422;
	fma.rn.f32 	%f742, %f425, %f384, %f423;
	ld.shared.f32 	%f426, [%r144+576];
	fma.rn.f32 	%f427, %f426, %f351, %f846;
	fma.rn.f32 	%f428, %f426, %f353, %f832;
	fma.rn.f32 	%f429, %f426, %f355, %f818;
	fma.rn.f32 	%f430, %f426, %f357, %f804;
	fma.rn.f32 	%f431, %f426, %f359, %f790;
	fma.rn.f32 	%f432, %f426, %f361, %f776;
	fma.rn.f32 	%f433, %f426, %f363, %f762;
	fma.rn.f32 	%f434, %f426, %f365, %f748;
	ld.shared.f32 	%f435, [%r144+1920];
	fma.rn.f32 	%f436, %f435, %f351, %f839;
	fma.rn.f32 	%f437, %f435, %f353, %f825;
	fma.rn.f32 	%f438, %f435, %f355, %f811;
	fma.rn.f32 	%f439, %f435, %f357, %f797;
	fma.rn.f32 	%f440, %f435, %f359, %f783;
	fma.rn.f32 	%f441, %f435, %f361, %f769;
	fma.rn.f32 	%f442, %f435, %f363, %f755;
	fma.rn.f32 	%f443, %f435, %f365, %f741;
	ld.shared.f32 	%f444, [%r144+580];
	fma.rn.f32 	%f846, %f444, %f377, %f427;
	fma.rn.f32 	%f832, %f444, %f378, %f428;
	fma.rn.f32 	%f818, %f444, %f379, %f429;
	fma.rn.f32 	%f804, %f444, %f380, %f430;
	fma.rn.f32 	%f790, %f444, %f381, %f431;
	fma.rn.f32 	%f776, %f444, %f382, %f432;
	fma.rn.f32 	%f762, %f444, %f383, %f433;
	fma.rn.f32 	%f748, %f444, %f384, %f434;
	ld.shared.f32 	%f445, [%r144+1924];
	fma.rn.f32 	%f839, %f445, %f377, %f436;
	fma.rn.f32 	%f825, %f445, %f378, %f437;
	fma.rn.f32 	%f811, %f445, %f379, %f438;
	fma.rn.f32 	%f797, %f445, %f380, %f439;
	fma.rn.f32 	%f783, %f445, %f381, %f440;
	fma.rn.f32 	%f769, %f445, %f382, %f441;
	fma.rn.f32 	%f755, %f445, %f383, %f442;
	fma.rn.f32 	%f741, %f445, %f384, %f443;
	ld.shared.f32 	%f446, [%r144+768];
	fma.rn.f32 	%f447, %f446, %f351, %f845;
	fma.rn.f32 	%f448, %f446, %f353, %f831;
	fma.rn.f32 	%f449, %f446, %f355, %f817;
	fma.rn.f32 	%f450, %f446, %f357, %f803;
	fma.rn.f32 	%f451, %f446, %f359, %f789;
	fma.rn.f32 	%f452, %f446, %f361, %f775;
	fma.rn.f32 	%f453, %f446, %f363, %f761;
	fma.rn.f32 	%f454, %f446, %f365, %f747;
	ld.shared.f32 	%f455, [%r144+2112];
	fma.rn.f32 	%f456, %f455, %f351, %f838;
	fma.rn.f32 	%f457, %f455, %f353, %f824;
	fma.rn.f32 	%f458, %f455, %f355, %f810;
	fma.rn.f32 	%f459, %f455, %f357, %f796;
	fma.rn.f32 	%f460, %f455, %f359, %f782;
	fma.rn.f32 	%f461, %f455, %f361, %f768;
	fma.rn.f32 	%f462, %f455, %f363, %f754;
	fma.rn.f32 	%f463, %f455, %f365, %f740;
	ld.shared.f32 	%f464, [%r144+772];
	fma.rn.f32 	%f845, %f464, %f377, %f447;
	fma.rn.f32 	%f831, %f464, %f378, %f448;
	fma.rn.f32 	%f817, %f464, %f379, %f449;
	fma.rn.f32 	%f803, %f464, %f380, %f450;
	fma.rn.f32 	%f789, %f464, %f381, %f451;
	fma.rn.f32 	%f775, %f464, %f382, %f452;
	fma.rn.f32 	%f761, %f464, %f383, %f453;
	fma.rn.f32 	%f747, %f464, %f384, %f454;
	ld.shared.f32 	%f465, [%r144+2116];
	fma.rn.f32 	%f838, %f465, %f377, %f456;
	fma.rn.f32 	%f824, %f465, %f378, %f457;
	fma.rn.f32 	%f810, %f465, %f379, %f458;
	fma.rn.f32 	%f796, %f465, %f380, %f459;
	fma.rn.f32 	%f782, %f465, %f381, %f460;
	fma.rn.f32 	%f768, %f465, %f382, %f461;
	fma.rn.f32 	%f754, %f465, %f383, %f462;
	fma.rn.f32 	%f740, %f465, %f384, %f463;
	ld.shared.f32 	%f466, [%r144+960];
	fma.rn.f32 	%f467, %f466, %f351, %f844;
	fma.rn.f32 	%f468, %f466, %f353, %f830;
	fma.rn.f32 	%f469, %f466, %f355, %f816;
	fma.rn.f32 	%f470, %f466, %f357, %f802;
	fma.rn.f32 	%f471, %f466, %f359, %f788;
	fma.rn.f32 	%f472, %f466, %f361, %f774;
	fma.rn.f32 	%f473, %f466, %f363, %f760;
	fma.rn.f32 	%f474, %f466, %f365, %f746;
	ld.shared.f32 	%f475, [%r144+2304];
	fma.rn.f32 	%f476, %f475, %f351, %f837;
	fma.rn.f32 	%f477, %f475, %f353, %f823;
	fma.rn.f32 	%f478, %f475, %f355, %f809;
	fma.rn.f32 	%f479, %f475, %f357, %f795;
	fma.rn.f32 	%f480, %f475, %f359, %f781;
	fma.rn.f32 	%f481, %f475, %f361, %f767;
	fma.rn.f32 	%f482, %f475, %f363, %f753;
	fma.rn.f32 	%f483, %f475, %f365, %f739;
	ld.shared.f32 	%f484, [%r144+964];
	fma.rn.f32 	%f844, %f484, %f377, %f467;
	fma.rn.f32 	%f830, %f484, %f378, %f468;
	fma.rn.f32 	%f816, %f484, %f379, %f469;
	fma.rn.f32 	%f802, %f484, %f380, %f470;
	fma.rn.f32 	%f788, %f484, %f381, %f471;
	fma.rn.f32 	%f774, %f484, %f382, %f472;
	fma.rn.f32 	%f760, %f484, %f383, %f473;
	fma.rn.f32 	%f746, %f484, %f384, %f474;
	ld.shared.f32 	%f485, [%r144+2308];
	fma.rn.f32 	%f837, %f485, %f377, %f476;
	fma.rn.f32 	%f823, %f485, %f378, %f477;
	fma.rn.f32 	%f809, %f485, %f379, %f478;
	fma.rn.f32 	%f795, %f485, %f380, %f479;
	fma.rn.f32 	%f781, %f485, %f381, %f480;
	fma.rn.f32 	%f767, %f485, %f382, %f481;
	fma.rn.f32 	%f753, %f485, %f383, %f482;
	fma.rn.f32 	%f739, %f485, %f384, %f483;
	ld.shared.f32 	%f486, [%r144+1152];
	fma.rn.f32 	%f487, %f486, %f351, %f843;
	fma.rn.f32 	%f488, %f486, %f353, %f829;
	fma.rn.f32 	%f489, %f486, %f355, %f815;
	fma.rn.f32 	%f490, %f486, %f357, %f801;
	fma.rn.f32 	%f491, %f486, %f359, %f787;
	fma.rn.f32 	%f492, %f486, %f361, %f773;
	fma.rn.f32 	%f493, %f486, %f363, %f759;
	fma.rn.f32 	%f494, %f486, %f365, %f745;
	ld.shared.f32 	%f495, [%r144+2496];
	fma.rn.f32 	%f496, %f495, %f351, %f836;
	fma.rn.f32 	%f497, %f495, %f353, %f822;
	fma.rn.f32 	%f498, %f495, %f355, %f808;
	fma.rn.f32 	%f499, %f495, %f357, %f794;
	fma.rn.f32 	%f500, %f495, %f359, %f780;
	fma.rn.f32 	%f501, %f495, %f361, %f766;
	fma.rn.f32 	%f502, %f495, %f363, %f752;
	fma.rn.f32 	%f503, %f495, %f365, %f738;
	ld.shared.f32 	%f504, [%r144+1156];
	fma.rn.f32 	%f843, %f504, %f377, %f487;
	fma.rn.f32 	%f829, %f504, %f378, %f488;
	fma.rn.f32 	%f815, %f504, %f379, %f489;
	fma.rn.f32 	%f801, %f504, %f380, %f490;
	fma.rn.f32 	%f787, %f504, %f381, %f491;
	fma.rn.f32 	%f773, %f504, %f382, %f492;
	fma.rn.f32 	%f759, %f504, %f383, %f493;
	fma.rn.f32 	%f745, %f504, %f384, %f494;
	ld.shared.f32 	%f505, [%r144+2500];
	fma.rn.f32 	%f836, %f505, %f377, %f496;
	fma.rn.f32 	%f822, %f505, %f378, %f497;
	fma.rn.f32 	%f808, %f505, %f379, %f498;
	fma.rn.f32 	%f794, %f505, %f380, %f499;
	fma.rn.f32 	%f780, %f505, %f381, %f500;
	fma.rn.f32 	%f766, %f505, %f382, %f501;
	fma.rn.f32 	%f752, %f505, %f383, %f502;
	fma.rn.f32 	%f738, %f505, %f384, %f503;
	add.s32 	%r163, %r163, 1;
	setp.ne.s32 	%p3, %r163, 24;
	@%p3 bra 	$L__BB0_6;
	add.s32 	%r155, %r155, 1;
	setp.ne.s32 	%p4, %r155, 14;
	@%p4 bra 	$L__BB0_1;
	ld.param.u64 	%rd40, [my_kernel_kernel0_param_3];
	ld.param.u64 	%rd39, [my_kernel_kernel0_param_2];
	cvta.to.global.u64 	%rd31, %rd39;
	cvta.to.global.u64 	%rd32, %rd40;
	mov.u32 	%r148, %ctaid.x;
	shl.b32 	%r149, %r148, 6;
	and.b32  	%r150, %r149, 64;
	add.s32 	%r152, %r150, %r140;
	mul.wide.u32 	%rd33, %r152, 4;
	add.s64 	%rd34, %rd32, %rd33;
	ld.global.nc.f32 	%f506, [%rd34];
	shr.u32 	%r153, %r148, 1;
	mad.lo.s32 	%r154, %r153, 896, %r152;
	ld.global.nc.f32 	%f507, [%rd34+32];
	ld.global.nc.f32 	%f508, [%rd34+64];
	ld.global.nc.f32 	%f509, [%rd34+96];
	ld.global.nc.f32 	%f510, [%rd34+128];
	ld.global.nc.f32 	%f511, [%rd34+160];
	ld.global.nc.f32 	%f512, [%rd34+192];
	ld.global.nc.f32 	%f513, [%rd34+224];
	add.f32 	%f514, %f849, %f506;
	max.f32 	%f515, %f514, 0f00000000;
	mul.wide.u32 	%rd35, %r154, 4;
	add.s64 	%rd36, %rd31, %rd35;
	st.global.f32 	[%rd36], %f515;
	add.f32 	%f516, %f835, %f507;
	max.f32 	%f517, %f516, 0f00000000;
	st.global.f32 	[%rd36+32], %f517;
	add.f32 	%f518, %f821, %f508;
	max.f32 	%f519, %f518, 0f00000000;
	st.global.f32 	[%rd36+64], %f519;
	add.f32 	%f520, %f807, %f509;
	max.f32 	%f521, %f520, 0f00000000;
	st.global.f32 	[%rd36+96], %f521;
	add.f32 	%f522, %f793, %f510;
	max.f32 	%f523, %f522, 0f00000000;
	st.global.f32 	[%rd36+128], %f523;
	add.f32 	%f524, %f779, %f511;
	max.f32 	%f525, %f524, 0f00000000;
	st.global.f32 	[%rd36+160], %f525;
	add.f32 	%f526, %f765, %f512;
	max.f32 	%f527, %f526, 0f00000000;
	st.global.f32 	[%rd36+192], %f527;
	add.f32 	%f528, %f751, %f513;
	max.f32 	%f529, %f528, 0f00000000;
	st.global.f32 	[%rd36+224], %f529;
	add.f32 	%f530, %f848, %f506;
	max.f32 	%f531, %f530, 0f00000000;
	st.global.f32 	[%rd36+512], %f531;
	add.f32 	%f532, %f834, %f507;
	max.f32 	%f533, %f532, 0f00000000;
	st.global.f32 	[%rd36+544], %f533;
	add.f32 	%f534, %f820, %f508;
	max.f32 	%f535, %f534, 0f00000000;
	st.global.f32 	[%rd36+576], %f535;
	add.f32 	%f536, %f806, %f509;
	max.f32 	%f537, %f536, 0f00000000;
	st.global.f32 	[%rd36+608], %f537;
	add.f32 	%f538, %f792, %f510;
	max.f32 	%f539, %f538, 0f00000000;
	st.global.f32 	[%rd36+640], %f539;
	add.f32 	%f540, %f778, %f511;
	max.f32 	%f541, %f540, 0f00000000;
	st.global.f32 	[%rd36+672], %f541;
	add.f32 	%f542, %f764, %f512;
	max.f32 	%f543, %f542, 0f00000000;
	st.global.f32 	[%rd36+704], %f543;
	add.f32 	%f544, %f750, %f513;
	max.f32 	%f545, %f544, 0f00000000;
	st.global.f32 	[%rd36+736], %f545;
	add.f32 	%f546, %f847, %f506;
	max.f32 	%f547, %f546, 0f00000000;
	st.global.f32 	[%rd36+1024], %f547;
	add.f32 	%f548, %f833, %f507;
	max.f32 	%f549, %f548, 0f00000000;
	st.global.f32 	[%rd36+1056], %f549;
	add.f32 	%f550, %f819, %f508;
	max.f32 	%f551, %f550, 0f00000000;
	st.global.f32 	[%rd36+1088], %f551;
	add.f32 	%f552, %f805, %f509;
	max.f32 	%f553, %f552, 0f00000000;
	st.global.f32 	[%rd36+1120], %f553;
	add.f32 	%f554, %f791, %f510;
	max.f32 	%f555, %f554, 0f00000000;
	st.global.f32 	[%rd36+1152], %f555;
	add.f32 	%f556, %f777, %f511;
	max.f32 	%f557, %f556, 0f00000000;
	st.global.f32 	[%rd36+1184], %f557;
	add.f32 	%f558, %f763, %f512;
	max.f32 	%f559, %f558, 0f00000000;
	st.global.f32 	[%rd36+1216], %f559;
	add.f32 	%f560, %f749, %f513;
	max.f32 	%f561, %f560, 0f00000000;
	st.global.f32 	[%rd36+1248], %f561;
	add.f32 	%f562, %f846, %f506;
	max.f32 	%f563, %f562, 0f00000000;
	st.global.f32 	[%rd36+1536], %f563;
	add.f32 	%f564, %f832, %f507;
	max.f32 	%f565, %f564, 0f00000000;
	st.global.f32 	[%rd36+1568], %f565;
	add.f32 	%f566, %f818, %f508;
	max.f32 	%f567, %f566, 0f00000000;
	st.global.f32 	[%rd36+1600], %f567;
	add.f32 	%f568, %f804, %f509;
	max.f32 	%f569, %f568, 0f00000000;
	st.global.f32 	[%rd36+1632], %f569;
	add.f32 	%f570, %f790, %f510;
	max.f32 	%f571, %f570, 0f00000000;
	st.global.f32 	[%rd36+1664], %f571;
	add.f32 	%f572, %f776, %f511;
	max.f32 	%f573, %f572, 0f00000000;
	st.global.f32 	[%rd36+1696], %f573;
	add.f32 	%f574, %f762, %f512;
	max.f32 	%f575, %f574, 0f00000000;
	st.global.f32 	[%rd36+1728], %f575;
	add.f32 	%f576, %f748, %f513;
	max.f32 	%f577, %f576, 0f00000000;
	st.global.f32 	[%rd36+1760], %f577;
	add.f32 	%f578, %f845, %f506;
	max.f32 	%f579, %f578, 0f00000000;
	st.global.f32 	[%rd36+2048], %f579;
	add.f32 	%f580, %f831, %f507;
	max.f32 	%f581, %f580, 0f00000000;
	st.global.f32 	[%rd36+2080], %f581;
	add.f32 	%f582, %f817, %f508;
	max.f32 	%f583, %f582, 0f00000000;
	st.global.f32 	[%rd36+2112], %f583;
	add.f32 	%f584, %f803, %f509;
	max.f32 	%f585, %f584, 0f00000000;
	st.global.f32 	[%rd36+2144], %f585;
	add.f32 	%f586, %f789, %f510;
	max.f32 	%f587, %f586, 0f00000000;
	st.global.f32 	[%rd36+2176], %f587;
	add.f32 	%f588, %f775, %f511;
	max.f32 	%f589, %f588, 0f00000000;
	st.global.f32 	[%rd36+2208], %f589;
	add.f32 	%f590, %f761, %f512;
	max.f32 	%f591, %f590, 0f00000000;
	st.global.f32 	[%rd36+2240], %f591;
	add.f32 	%f592, %f747, %f513;
	max.f32 	%f593, %f592, 0f00000000;
	st.global.f32 	[%rd36+2272], %f593;
	add.f32 	%f594, %f844, %f506;
	max.f32 	%f595, %f594, 0f00000000;
	st.global.f32 	[%rd36+2560], %f595;
	add.f32 	%f596, %f830, %f507;
	max.f32 	%f597, %f596, 0f00000000;
	st.global.f32 	[%rd36+2592], %f597;
	add.f32 	%f598, %f816, %f508;
	max.f32 	%f599, %f598, 0f00000000;
	st.global.f32 	[%rd36+2624], %f599;
	add.f32 	%f600, %f802, %f509;
	max.f32 	%f601, %f600, 0f00000000;
	st.global.f32 	[%rd36+2656], %f601;
	add.f32 	%f602, %f788, %f510;
	max.f32 	%f603, %f602, 0f00000000;
	st.global.f32 	[%rd36+2688], %f603;
	add.f32 	%f604, %f774, %f511;
	max.f32 	%f605, %f604, 0f00000000;
	st.global.f32 	[%rd36+2720], %f605;
	add.f32 	%f606, %f760, %f512;
	max.f32 	%f607, %f606, 0f00000000;
	st.global.f32 	[%rd36+2752], %f607;
	add.f32 	%f608, %f746, %f513;
	max.f32 	%f609, %f608, 0f00000000;
	st.global.f32 	[%rd36+2784], %f609;
	add.f32 	%f610, %f843, %f506;
	max.f32 	%f611, %f610, 0f00000000;
	st.global.f32 	[%rd36+3072], %f611;
	add.f32 	%f612, %f829, %f507;
	max.f32 	%f613, %f612, 0f00000000;
	st.global.f32 	[%rd36+3104], %f613;
	add.f32 	%f614, %f815, %f508;
	max.f32 	%f615, %f614, 0f00000000;
	st.global.f32 	[%rd36+3136], %f615;
	add.f32 	%f616, %f801, %f509;
	max.f32 	%f617, %f616, 0f00000000;
	st.global.f32 	[%rd36+3168], %f617;
	add.f32 	%f618, %f787, %f510;
	max.f32 	%f619, %f618, 0f00000000;
	st.global.f32 	[%rd36+3200], %f619;
	add.f32 	%f620, %f773, %f511;
	max.f32 	%f621, %f620, 0f00000000;
	st.global.f32 	[%rd36+3232], %f621;
	add.f32 	%f622, %f759, %f512;
	max.f32 	%f623, %f622, 0f00000000;
	st.global.f32 	[%rd36+3264], %f623;
	add.f32 	%f624, %f745, %f513;
	max.f32 	%f625, %f624, 0f00000000;
	st.global.f32 	[%rd36+3296], %f625;
	add.f32 	%f626, %f842, %f506;
	max.f32 	%f627, %f626, 0f00000000;
	st.global.f32 	[%rd36+25088], %f627;
	add.f32 	%f628, %f828, %f507;
	max.f32 	%f629, %f628, 0f00000000;
	st.global.f32 	[%rd36+25120], %f629;
	add.f32 	%f630, %f814, %f508;
	max.f32 	%f631, %f630, 0f00000000;
	st.global.f32 	[%rd36+25152], %f631;
	add.f32 	%f632, %f800, %f509;
	max.f32 	%f633, %f632, 0f00000000;
	st.global.f32 	[%rd36+25184], %f633;
	add.f32 	%f634, %f786, %f510;
	max.f32 	%f635, %f634, 0f00000000;
	st.global.f32 	[%rd36+25216], %f635;
	add.f32 	%f636, %f772, %f511;
	max.f32 	%f637, %f636, 0f00000000;
	st.global.f32 	[%rd36+25248], %f637;
	add.f32 	%f638, %f758, %f512;
	max.f32 	%f639, %f638, 0f00000000;
	st.global.f32 	[%rd36+25280], %f639;
	add.f32 	%f640, %f744, %f513;
	max.f32 	%f641, %f640, 0f00000000;
	st.global.f32 	[%rd36+25312], %f641;
	add.f32 	%f642, %f841, %f506;
	max.f32 	%f643, %f642, 0f00000000;
	st.global.f32 	[%rd36+25600], %f643;
	add.f32 	%f644, %f827, %f507;
	max.f32 	%f645, %f644, 0f00000000;
	st.global.f32 	[%rd36+25632], %f645;
	add.f32 	%f646, %f813, %f508;
	max.f32 	%f647, %f646, 0f00000000;
	st.global.f32 	[%rd36+25664], %f647;
	add.f32 	%f648, %f799, %f509;
	max.f32 	%f649, %f648, 0f00000000;
	st.global.f32 	[%rd36+25696], %f649;
	add.f32 	%f650, %f785, %f510;
	max.f32 	%f651, %f650, 0f00000000;
	st.global.f32 	[%rd36+25728], %f651;
	add.f32 	%f652, %f771, %f511;
	max.f32 	%f653, %f652, 0f00000000;
	st.global.f32 	[%rd36+25760], %f653;
	add.f32 	%f654, %f757, %f512;
	max.f32 	%f655, %f654, 0f00000000;
	st.global.f32 	[%rd36+25792], %f655;
	add.f32 	%f656, %f743, %f513;
	max.f32 	%f657, %f656, 0f00000000;
	st.global.f32 	[%rd36+25824], %f657;
	add.f32 	%f658, %f840, %f506;
	max.f32 	%f659, %f658, 0f00000000;
	st.global.f32 	[%rd36+26112], %f659;
	add.f32 	%f660, %f826, %f507;
	max.f32 	%f661, %f660, 0f00000000;
	st.global.f32 	[%rd36+26144], %f661;
	add.f32 	%f662, %f812, %f508;
	max.f32 	%f663, %f662, 0f00000000;
	st.global.f32 	[%rd36+26176], %f663;
	add.f32 	%f664, %f798, %f509;
	max.f32 	%f665, %f664, 0f00000000;
	st.global.f32 	[%rd36+26208], %f665;
	add.f32 	%f666, %f784, %f510;
	max.f32 	%f667, %f666, 0f00000000;
	st.global.f32 	[%rd36+26240], %f667;
	add.f32 	%f668, %f770, %f511;
	max.f32 	%f669, %f668, 0f00000000;
	st.global.f32 	[%rd36+26272], %f669;
	add.f32 	%f670, %f756, %f512;
	max.f32 	%f671, %f670, 0f00000000;
	st.global.f32 	[%rd36+26304], %f671;
	add.f32 	%f672, %f742, %f513;
	max.f32 	%f673, %f672, 0f00000000;
	st.global.f32 	[%rd36+26336], %f673;
	add.f32 	%f674, %f839, %f506;
	max.f32 	%f675, %f674, 0f00000000;
	st.global.f32 	[%rd36+26624], %f675;
	add.f32 	%f676, %f825, %f507;
	max.f32 	%f677, %f676, 0f00000000;
	st.global.f32 	[%rd36+26656], %f677;
	add.f32 	%f678, %f811, %f508;
	max.f32 	%f679, %f678, 0f00000000;
	st.global.f32 	[%rd36+26688], %f679;
	add.f32 	%f680, %f797, %f509;
	max.f32 	%f681, %f680, 0f00000000;
	st.global.f32 	[%rd36+26720], %f681;
	add.f32 	%f682, %f783, %f510;
	max.f32 	%f683, %f682, 0f00000000;
	st.global.f32 	[%rd36+26752], %f683;
	add.f32 	%f684, %f769, %f511;
	max.f32 	%f685, %f684, 0f00000000;
	st.global.f32 	[%rd36+26784], %f685;
	add.f32 	%f686, %f755, %f512;
	max.f32 	%f687, %f686, 0f00000000;
	st.global.f32 	[%rd36+26816], %f687;
	add.f32 	%f688, %f741, %f513;
	max.f32 	%f689, %f688, 0f00000000;
	st.global.f32 	[%rd36+26848], %f689;
	add.f32 	%f690, %f838, %f506;
	max.f32 	%f691, %f690, 0f00000000;
	st.global.f32 	[%rd36+27136], %f691;
	add.f32 	%f692, %f824, %f507;
	max.f32 	%f693, %f692, 0f00000000;
	st.global.f32 	[%rd36+27168], %f693;
	add.f32 	%f694, %f810, %f508;
	max.f32 	%f695, %f694, 0f00000000;
	st.global.f32 	[%rd36+27200], %f695;
	add.f32 	%f696, %f796, %f509;
	max.f32 	%f697, %f696, 0f00000000;
	st.global.f32 	[%rd36+27232], %f697;
	add.f32 	%f698, %f782, %f510;
	max.f32 	%f699, %f698, 0f00000000;
	st.global.f32 	[%rd36+27264], %f699;
	add.f32 	%f700, %f768, %f511;
	max.f32 	%f701, %f700, 0f00000000;
	st.global.f32 	[%rd36+27296], %f701;
	add.f32 	%f702, %f754, %f512;
	max.f32 	%f703, %f702, 0f00000000;
	st.global.f32 	[%rd36+27328], %f703;
	add.f32 	%f704, %f740, %f513;
	max.f32 	%f705, %f704, 0f00000000;
	st.global.f32 	[%rd36+27360], %f705;
	add.f32 	%f706, %f837, %f506;
	max.f32 	%f707, %f706, 0f00000000;
	st.global.f32 	[%rd36+27648], %f707;
	add.f32 	%f708, %f823, %f507;
	max.f32 	%f709, %f708, 0f00000000;
	st.global.f32 	[%rd36+27680], %f709;
	add.f32 	%f710, %f809, %f508;
	max.f32 	%f711, %f710, 0f00000000;
	st.global.f32 	[%rd36+27712], %f711;
	add.f32 	%f712, %f795, %f509;
	max.f32 	%f713, %f712, 0f00000000;
	st.global.f32 	[%rd36+27744], %f713;
	add.f32 	%f714, %f781, %f510;
	max.f32 	%f715, %f714, 0f00000000;
	st.global.f32 	[%rd36+27776], %f715;
	add.f32 	%f716, %f767, %f511;
	max.f32 	%f717, %f716, 0f00000000;
	st.global.f32 	[%rd36+27808], %f717;
	add.f32 	%f718, %f753, %f512;
	max.f32 	%f719, %f718, 0f00000000;
	st.global.f32 	[%rd36+27840], %f719;
	add.f32 	%f720, %f739, %f513;
	max.f32 	%f721, %f720, 0f00000000;
	st.global.f32 	[%rd36+27872], %f721;
	add.f32 	%f722, %f836, %f506;
	max.f32 	%f723, %f722, 0f00000000;
	st.global.f32 	[%rd36+28160], %f723;
	add.f32 	%f724, %f822, %f507;
	max.f32 	%f725, %f724, 0f00000000;
	st.global.f32 	[%rd36+28192], %f725;
	add.f32 	%f726, %f808, %f508;
	max.f32 	%f727, %f726, 0f00000000;
	st.global.f32 	[%rd36+28224], %f727;
	add.f32 	%f728, %f794, %f509;
	max.f32 	%f729, %f728, 0f00000000;
	st.global.f32 	[%rd36+28256], %f729;
	add.f32 	%f730, %f780, %f510;
	max.f32 	%f731, %f730, 0f00000000;
	st.global.f32 	[%rd36+28288], %f731;
	add.f32 	%f732, %f766, %f511;
	max.f32 	%f733, %f732, 0f00000000;
	st.global.f32 	[%rd36+28320], %f733;
	add.f32 	%f734, %f752, %f512;
	max.f32 	%f735, %f734, 0f00000000;
	st.global.f32 	[%rd36+28352], %f735;
	add.f32 	%f736, %f738, %f513;
	max.f32 	%f737, %f736, 0f00000000;
	st.global.f32 	[%rd36+28384], %f737;
	ret;

}


// ===== COMPILED SASS (sm_100) =====

	.target	sm_100

	.elftype	@"ET_EXEC"


//--------------------- .note.nv.tkinfo           --------------------------
	.section	.note.nv.tkinfo,"",@"SHT_NOTE"
	.sectionflags	@"SHF_NOTE_NV_TKINFO"
	.tkinfo
        /*0018*/ 	.word	0x00000002
        /*0030*/ 	.string	""
        /*0030*/ 	.string	"ptxas"
        /*0030*/ 	.string	"Cuda compilation tools, release 13.0, V13.0.88"
        /*0030*/ 	.string	"Build cuda_13.0.r13.0/compiler.36424714_0"
        /*0030*/ 	.string	"-arch sm_100 -m 64 "



//--------------------- .note.nv.cuinfo           --------------------------
	.section	.note.nv.cuinfo,"",@"SHT_NOTE"
	.sectionflags	@"SHF_NOTE_NV_CUINFO"
        /*0018*/ 	.short	0x0002
        /*001a*/ 	.short	0x0064
        /*001c*/ 	.short	0x0082
	.zero		2


//--------------------- .nv.info                  --------------------------
	.section	.nv.info,"",@"SHT_CUDA_INFO"
	.align	4


	//----- nvinfo : EIATTR_REGCOUNT
	.align		4
        /*0000*/ 	.byte	0x04, 0x2f
        /*0002*/ 	.short	(.L_1 - .L_0)
	.align		4
.L_0:
        /*0004*/ 	.word	index@(my_kernel_kernel0)
        /*0008*/ 	.word	0x000000a8


	//----- nvinfo : EIATTR_FRAME_SIZE
	.align		4
.L_1:
        /*000c*/ 	.byte	0x04, 0x11
        /*000e*/ 	.short	(.L_3 - .L_2)
	.align		4
.L_2:
        /*0010*/ 	.word	index@(my_kernel_kernel0)
        /*0014*/ 	.word	0x00000000


	//----- nvinfo : EIATTR_MIN_STACK_SIZE
	.align		4
.L_3:
        /*0018*/ 	.byte	0x04, 0x12
        /*001a*/ 	.short	(.L_5 - .L_4)
	.align		4
.L_4:
        /*001c*/ 	.word	index@(my_kernel_kernel0)
        /*0020*/ 	.word	0x00000000
.L_5:


//--------------------- .nv.compat                --------------------------
	.section	.nv.compat,"",@"SHT_CUDA_COMPAT_INFO"
	.align	4
        /*0000*/ 	.byte	0x02, 0x09, 0x00, 0x00, 0x02, 0x02, 0x01, 0x00, 0x02, 0x05, 0x05, 0x00, 0x03, 0x07, 0x01, 0x01
        /*0010*/ 	.byte	0x02, 0x03, 0x00, 0x00, 0x02, 0x06, 0x01, 0x00, 0x04, 0x0b, 0x08, 0x00, 0x09, 0x00, 0x00, 0x00
        /*0020*/ 	.byte	0x00, 0x00, 0x00, 0x00


//--------------------- .nv.info.my_kernel_kernel0 --------------------------
	.section	.nv.info.my_kernel_kernel0,"",@"SHT_CUDA_INFO"
	.sectionflags	@""
	.align	4


	//----- nvinfo : EIATTR_CUDA_API_VERSION
	.align		4
        /*0000*/ 	.byte	0x04, 0x37
        /*0002*/ 	.short	(.L_7 - .L_6)
.L_6:
        /*0004*/ 	.word	0x00000082


	//----- nvinfo : EIATTR_KPARAM_INFO
	.align		4
.L_7:
        /*0008*/ 	.byte	0x04, 0x17
        /*000a*/ 	.short	(.L_9 - .L_8)
.L_8:
        /*000c*/ 	.word	0x00000000
        /*0010*/ 	.short	0x0003
        /*0012*/ 	.short	0x0018
        /*0014*/ 	.byte	0x00, 0xf5, 0x21, 0x00


	//----- nvinfo : EIATTR_KPARAM_INFO
	.align		4
.L_9:
        /*0018*/ 	.byte	0x04, 0x17
        /*001a*/ 	.short	(.L_11 - .L_10)
.L_10:
        /*001c*/ 	.word	0x00000000
        /*0020*/ 	.short	0x0002
        /*0022*/ 	.short	0x0010
        /*0024*/ 	.byte	0x00, 0xf5, 0x21, 0x00


	//----- nvinfo : EIATTR_KPARAM_INFO
	.align		4
.L_11:
        /*0028*/ 	.byte	0x04, 0x17
        /*002a*/ 	.short	(.L_13 - .L_12)
.L_12:
        /*002c*/ 	.word	0x00000000
        /*0030*/ 	.short	0x0001
        /*0032*/ 	.short	0x0008
        /*0034*/ 	.byte	0x00, 0xf5, 0x21, 0x00


	//----- nvinfo : EIATTR_KPARAM_INFO
	.align		4
.L_13:
        /*0038*/ 	.byte	0x04, 0x17
        /*003a*/ 	.short	(.L_15 - .L_14)
.L_14:
        /*003c*/ 	.word	0x00000000
        /*0040*/ 	.short	0x0000
        /*0042*/ 	.short	0x0000
        /*0044*/ 	.byte	0x00, 0xf5, 0x21, 0x00


	//----- nvinfo : EIATTR_SPARSE_MMA_MASK
	.align		4
.L_15:
        /*0048*/ 	.byte	0x03, 0x50
        /*004a*/ 	.short	0x0000


	//----- nvinfo : EIATTR_MAXREG_COUNT
	.align		4
        /*004c*/ 	.byte	0x03, 0x1b
        /*004e*/ 	.short	0x00ff


	//----- nvinfo : EIATTR_NUM_BARRIERS
	.align		4
        /*0050*/ 	.byte	0x02, 0x4c
        /*0052*/ 	.byte	0x01
	.zero		1


	//----- nvinfo : EIATTR_MERCURY_ISA_VERSION
	.align		4
        /*0054*/ 	.byte	0x03, 0x5f
        /*0056*/ 	.short	0x0101


	//----- nvinfo : EIATTR_VRC_CTA_INIT_COUNT
	.align		4
        /*0058*/ 	.byte	0x02, 0x4a
	.zero		1
	.zero		1


	//----- nvinfo : EIATTR_EXIT_INSTR_OFFSETS
	.align		4
        /*005c*/ 	.byte	0x04, 0x1c
        /*005e*/ 	.short	(.L_17 - .L_16)


	//   ....[0]....
.L_16:
        /*0060*/ 	.word	0x00003790


	//----- nvinfo : EIATTR_CBANK_PARAM_SIZE
	.align		4
.L_17:
        /*0064*/ 	.byte	0x03, 0x19
        /*0066*/ 	.short	0x0020


	//----- nvinfo : EIATTR_PARAM_CBANK
	.align		4
        /*0068*/ 	.byte	0x04, 0x0a
        /*006a*/ 	.short	(.L_19 - .L_18)
	.align		4
.L_18:
        /*006c*/ 	.word	index@(.nv.constant0.my_kernel_kernel0)
        /*0070*/ 	.short	0x0380
        /*0072*/ 	.short	0x0020


	//----- nvinfo : EIATTR_SW_WAR
	.align		4
.L_19:
        /*0074*/ 	.byte	0x04, 0x36
        /*0076*/ 	.short	(.L_21 - .L_20)
.L_20:
        /*0078*/ 	.word	0x00000008
.L_21:


//--------------------- .nv.callgraph             --------------------------
	.section	.nv.callgraph,"",@"SHT_CUDA_CALLGRAPH"
	.align	4
	.sectionentsize	8
	.align		4
        /*0000*/ 	.word	0x00000000
	.align		4
        /*0004*/ 	.word	0xffffffff
	.align		4
        /*0008*/ 	.word	0x00000000
	.align		4
        /*000c*/ 	.word	0xfffffffe
	.align		4
        /*0010*/ 	.word	0x00000000
	.align		4
        /*0014*/ 	.word	0xfffffffd
	.align		4
        /*0018*/ 	.word	0x00000000
	.align		4
        /*001c*/ 	.word	0xfffffffc


//--------------------- .text.my_kernel_kernel0   --------------------------
	.section	.text.my_kernel_kernel0,"ax",@progbits
	.align	128
        .global         my_kernel_kernel0
        .type           my_kernel_kernel0,@function
        .size           my_kernel_kernel0,(.L_x_5 - my_kernel_kernel0)
        .other          my_kernel_kernel0,@"STO_CUDA_ENTRY STV_DEFAULT"
my_kernel_kernel0:
.text.my_kernel_kernel0:
[----:B------:R-:W-:Y:S01]  /*0000*/  LDC R1, c[0x0][0x37c] ;  /* 0x0000df00ff017b82 */ /* 0x000fe20000000800 */
[----:B------:R-:W0:Y:S01]  /*0010*/  S2R R149, SR_CTAID.X ;  /* 0x0000000000957919 */ /* 0x000e220000002500 */
[----:B------:R-:W-:Y:S01]  /*0020*/  HFMA2 R79, -RZ, RZ, 0, 0 ;  /* 0x00000000ff4f7431 */ /* 0x000fe200000001ff */
[----:B------:R-:W-:Y:S01]  /*0030*/  CS2R R2, SRZ ;  /* 0x0000000000027805 */ /* 0x000fe2000001ff00 */
[----:B------:R-:W-:Y:S01]  /*0040*/  HFMA2 R83, -RZ, RZ, 0, 0 ;  /* 0x00000000ff537431 */ /* 0x000fe200000001ff */
[----:B------:R-:W1:Y:S01]  /*0050*/  S2R R0, SR_TID.X ;  /* 0x0000000000007919 */ /* 0x000e620000002100 */
[----:B------:R-:W-:Y:S01]  /*0060*/  HFMA2 R87, -RZ, RZ, 0, 0 ;  /* 0x00000000ff577431 */ /* 0x000fe200000001ff */
[----:B------:R-:W-:Y:S01]  /*0070*/  CS2R R4, SRZ ;  /* 0x0000000000047805 */ /* 0x000fe2000001ff00 */
        /* <DEDUP_REMOVED lines=25> */
[----:B0-----:R-:W-:Y:S01]  /*0210*/  SHF.R.U32.HI R149, RZ, 0x1, R149 ;  /* 0x00000001ff957819 */ /* 0x001fe20000011695 */
[----:B------:R-:W-:Y:S01]  /*0220*/  HFMA2 R143, -RZ, RZ, 0, 0 ;  /* 0x00000000ff8f7431 */ /* 0x000fe200000001ff */
[----:B------:R-:W-:Y:S01]  /*0230*/  CS2R R30, SRZ ;  /* 0x00000000001e7805 */ /* 0x000fe2000001ff00 */
[----:B------:R-:W-:Y:S01]  /*0240*/  HFMA2 R147, -RZ, RZ, 0, 0 ;  /* 0x00000000ff937431 */ /* 0x000fe200000001ff */
[----:B------:R-:W-:Y:S01]  /*0250*/  CS2R R32, SRZ ;  /* 0x0000000000207805 */ /* 0x000fe2000001ff00 */
[----:B------:R-:W-:Y:S01]  /*0260*/  HFMA2 R165, -RZ, RZ, 0, 0 ;  /* 0x00000000ffa57431 */ /* 0x000fe200000001ff */
[----:B------:R-:W-:-:S02]  /*0270*/  CS2R R34, SRZ ;  /* 0x0000000000227805 */ /* 0x000fc4000001ff00 */
[----:B------:R-:W-:Y:S02]  /*0280*/  CS2R R36, SRZ ;  /* 0x0000000000247805 */ /* 0x000fe4000001ff00 */
[----:B------:R-:W-:Y:S02]  /*0290*/  CS2R R38, SRZ ;  /* 0x0000000000267805 */ /* 0x000fe4000001ff00 */
[----:B------:R-:W-:Y:S02]  /*02a0*/  CS2R R40, SRZ ;  /* 0x0000000000287805 */ /* 0x000fe4000001ff00 */
[----:B------:R-:W-:Y:S02]  /*02b0*/  CS2R R42, SRZ ;  /* 0x00000000002a7805 */ /* 0x000fe4000001ff00 */
[----:B------:R-:W-:Y:S02]  /*02c0*/  CS2R R44, SRZ ;  /* 0x00000000002c7805 */ /* 0x000fe4000001ff00 */
        /* <DEDUP_REMOVED lines=16> */
[----:B------:R-:W-:Y:S01]  /*03d0*/  MOV R81, RZ ;  /* 0x000000ff00517202 */ /* 0x000fe20000000f00 */
[----:B-1----:R-:W-:Y:S01]  /*03e0*/  IMAD R78, R149, 0x1260, R0 ;  /* 0x00001260954e7824 */ /* 0x002fe200078e0200 */
[----:B------:R-:W-:Y:S01]  /*03f0*/  MOV R85, RZ ;  /* 0x000000ff00557202 */ /* 0x000fe20000000f00 */
[----:B------:R-:W0:Y:S01]  /*0400*/  LDCU.64 UR8, c[0x0][0x358] ;  /* 0x00006b00ff0877ac */ /* 0x000e220008000a00 */
[----:B------:R-:W-:-:S02]  /*0410*/  MOV R89, RZ ;  /* 0x000000ff00597202 */ /* 0x000fc40000000f00 */
[----:B------:R-:W-:Y:S02]  /*0420*/  MOV R93, RZ ;  /* 0x000000ff005d7202 */ /* 0x000fe40000000f00 */
[----:B------:R-:W-:Y:S02]  /*0430*/  MOV R97, RZ ;  /* 0x000000ff00617202 */ /* 0x000fe40000000f00 */
[----:B------:R-:W-:Y:S02]  /*0440*/  MOV R101, RZ ;  /* 0x000000ff00657202 */ /* 0x000fe40000000f00 */
[----:B------:R-:W-:Y:S02]  /*0450*/  MOV R105, RZ ;  /* 0x000000ff00697202 */ /* 0x000fe40000000f00 */
[----:B------:R-:W-:Y:S02]  /*0460*/  MOV R109, RZ ;  /* 0x000000ff006d7202 */ /* 0x000fe40000000f00 */
        /* <DEDUP_REMOVED lines=10> */
[C---:B------:R-:W-:Y:S02]  /*0510*/  IADD3 R86, PT, PT, R0.reuse, 0x18, RZ ;  /* 0x0000001800567810 */ /* 0x040fe40007ffe0ff */
[C---:B------:R-:W-:Y:S02]  /*0520*/  IADD3 R84, PT, PT, R0.reuse, 0x8, RZ ;  /* 0x0000000800547810 */ /* 0x040fe40007ffe0ff */
[----:B0-----:R-:W-:-:S07]  /*0530*/  IADD3 R82, PT, PT, R0, 0x10, RZ ;  /* 0x0000001000527810 */ /* 0x001fce0007ffe0ff */
.L_x_3:
[----:B------:R-:W-:Y:S01]  /*0540*/  MOV R80, R0 ;  /* 0x0000000000507202 */ /* 0x000fe20000000f00 */
[----:B------:R-:W0:Y:S01]  /*0550*/  S2UR UR5, SR_CgaCtaId ;  /* 0x00000000000579c3 */ /* 0x000e220000008800 */
[----:B------:R-:W1:Y:S01]  /*0560*/  S2R R0, SR_TID.X ;  /* 0x0000000000007919 */ /* 0x000e620000002100 */
[----:B------:R-:W-:Y:S01]  /*0570*/  UMOV UR4, 0x400 ;  /* 0x0000040000047882 */ /* 0x000fe20000000000 */
[----:B------:R-:W-:Y:S01]  /*0580*/  IMAD R92, R2, 0x30, R78 ;  /* 0x00000030025c7824 */ /* 0x000fe200078e024e */
[----:B------:R-:W-:-:S04]  /*0590*/  MOV R88, R82 ;  /* 0x0000005200587202 */ /* 0x000fc80000000f00 */
[----:B------:R-:W-:Y:S01]  /*05a0*/  BAR.SYNC.DEFER_BLOCKING 0x0 ;  /* 0x0000000000007b1d */ /* 0x000fe20000010000 */
[----:B------:R-:W-:Y:S02]  /*05b0*/  PRMT R90, R86, 0x7610, R90 ;  /* 0x00007610565a7816 */ /* 0x000fe4000000005a */
[----:B------:R-:W-:-:S03]  /*05c0*/  IADD3 R92, PT, PT, R92, 0x18, RZ ;  /* 0x000000185c5c7810 */ /* 0x000fc60007ffe0ff */
[----:B------:R-:W-:Y:S01]  /*05d0*/  UMOV UR6, 0x40 ;  /* 0x0000004000067882 */ /* 0x000fe20000000000 */
[----:B0-----:R-:W-:-:S06]  /*05e0*/  ULEA UR7, UR5, UR4, 0x18 ;  /* 0x0000000405077291 */ /* 0x001fcc000f8ec0ff */
[----:B-1----:R-:W-:-:S07]  /*05f0*/  LEA R94, R0, UR7, 0x2 ;  /* 0x00000007005e7c11 */ /* 0x002fce000f8e10ff */
.L_x_0:
[----:B------:R-:W-:Y:S02]  /*0600*/  LOP3.LUT R96, R82, 0xffff, RZ, 0xc0, !PT ;  /* 0x0000ffff52607812 */ /* 0x000fe400078ec0ff */
[----:B------:R-:W-:Y:S02]  /*0610*/  LOP3.LUT R98, R90, 0xffff, RZ, 0xc0, !PT ;  /* 0x0000ffff5a627812 */ /* 0x000fe400078ec0ff */
[----:B------:R-:W-:-:S04]  /*0620*/  SHF.R.U32.HI R96, RZ, 0x4, R96 ;  /* 0x00000004ff607819 */ /* 0x000fc80000011660 */
[----:B------:R-:W-:Y:S02]  /*0630*/  LOP3.LUT R100, R96, 0xffff, RZ, 0xc0, !PT ;  /* 0x0000ffff60647812 */ /* 0x000fe400078ec0ff */
[----:B------:R-:W-:-:S03]  /*0640*/  SHF.R.U32.HI R96, RZ, 0x4, R98 ;  /* 0x00000004ff607819 */ /* 0x000fc60000011662 */
[----:B------:R-:W-:Y:S01]  /*0650*/  IMAD R100, R100, 0xc31, RZ ;  /* 0x00000c3164647824 */ /* 0x000fe200078e02ff */
[----:B------:R-:W-:-:S04]  /*0660*/  LOP3.LUT R98, R96, 0xffff, RZ, 0xc0, !PT ;  /* 0x0000ffff60627812 */ /* 0x000fc800078ec0ff */
[----:B------:R-:W-:Y:S01]  /*0670*/  SHF.R.U32.HI R96, RZ, 0x10, R100 ;  /* 0x00000010ff607819 */ /* 0x000fe20000011664 */
[----:B------:R-:W-:-:S03]  /*0680*/  IMAD R98, R98, 0xc31, RZ ;  /* 0x00000c3162627824 */ /* 0x000fc600078e02ff */
[----:B------:R-:W-:Y:S02]  /*0690*/  PRMT R100, R96, 0x9910, RZ ;  /* 0x0000991060647816 */ /* 0x000fe400000000ff */
[----:B------:R-:W-:Y:S02]  /*06a0*/  SHF.R.U32.HI R96, RZ, 0x10, R98 ;  /* 0x00000010ff607819 */ /* 0x000fe40000011662 */
[----:B------:R-:W-:Y:S02]  /*06b0*/  MOV R98, R100 ;  /* 0x0000006400627202 */ /* 0x000fe40000000f00 */
[----:B------:R-:W-:-:S03]  /*06c0*/  PRMT R100, R96, 0x9910, RZ ;  /* 0x0000991060647816 */ /* 0x000fc600000000ff */
[----:B------:R-:W-:Y:S01]  /*06d0*/  IMAD R96, R98, 0x150, RZ ;  /* 0x0000015062607824 */ /* 0x000fe200078e02ff */
[----:B------:R-:W-:-:S04]  /*06e0*/  SHF.R.U32.HI R98, RZ, 0x4, R84 ;  /* 0x00000004ff627819 */ /* 0x000fc80000011654 */
[----:B------:R-:W-:Y:S01]  /*06f0*/  IADD3 R149, PT, PT, RZ, -R96, RZ ;  /* 0x80000060ff957210 */ /* 0x000fe20007ffe0ff */
[----:B------:R-:W-:Y:S01]  /*0700*/  IMAD R96, R100, 0x150, RZ ;  /* 0x0000015064607824 */ /* 0x000fe200078e02ff */
[----:B------:R-:W-:Y:S01]  /*0710*/  SHF.R.U32.HI R100, RZ, 0x4, R80 ;  /* 0x00000004ff647819 */ /* 0x000fe20000011650 */
[----:B------:R-:W-:Y:S01]  /*0720*/  IMAD.HI.U32 R98, R98, 0x18618619, RZ ;  /* 0x1861861962627827 */ /* 0x000fe200078e00ff */
[----:B------:R-:W-:Y:S02]  /*0730*/  PRMT R149, R149, 0x7710, RZ ;  /* 0x0000771095957816 */ /* 0x000fe400000000ff */
[----:B------:R-:W-:Y:S01]  /*0740*/  IADD3 R102, PT, PT, RZ, -R96, RZ ;  /* 0x80000060ff667210 */ /* 0x000fe20007ffe0ff */
[----:B------:R-:W-:Y:S01]  /*0750*/  IMAD.HI.U32 R100, R100, 0x18618619, RZ ;  /* 0x1861861964647827 */ /* 0x000fe200078e00ff */
[----:B------:R-:W-:Y:S02]  /*0760*/  IADD3 R96, PT, PT, R149, R82, RZ ;  /* 0x0000005295607210 */ /* 0x000fe40007ffe0ff */
[----:B------:R-:W-:-:S02]  /*0770*/  PRMT R149, R102, 0x7710, RZ ;  /* 0x0000771066957816 */ /* 0x000fc400000000ff */
[----:B------:R-:W-:Y:S02]  /*0780*/  LOP3.LUT R102, R96, 0xffff, RZ, 0xc0, !PT ;  /* 0x0000ffff60667812 */ /* 0x000fe400078ec0ff */
[----:B------:R-:W-:Y:S02]  /*0790*/  IADD3 R96, PT, PT, R149, R90, RZ ;  /* 0x0000005a95607210 */ /* 0x000fe40007ffe0ff */
[----:B------:R-:W-:Y:S01]  /*07a0*/  SHF.R.U32.HI R151, RZ, 0x1, R98 ;  /* 0x00000001ff977819 */ /* 0x000fe20000011662 */
[----:B------:R-:W-:Y:S01]  /*07b0*/  IMAD R108, R102, 0x556, RZ ;  /* 0x00000556666c7824 */ /* 0x000fe200078e02ff */
[----:B------:R-:W-:Y:S01]  /*07c0*/  LOP3.LUT R106, R96, 0xffff, RZ, 0xc0, !PT ;  /* 0x0000ffff606a7812 */ /* 0x000fe200078ec0ff */
[----:B------:R-:W-:Y:S01]  /*07d0*/  IMAD.HI.U32 R102, R80, -0x55555555, RZ ;  /* 0xaaaaaaab50667827 */ /* 0x000fe200078e00ff */
[----:B------:R-:W-:Y:S02]  /*07e0*/  SHF.R.U32.HI R153, RZ, 0x1, R100 ;  /* 0x00000001ff997819 */ /* 0x000fe40000011664 */
[----:B------:R-:W-:Y:S01]  /*07f0*/  SHF.R.U32.HI R96, RZ, 0x10, R108 ;  /* 0x00000010ff607819 */ /* 0x000fe2000001166c */
[----:B------:R-:W-:Y:S01]  /*0800*/  IMAD R100, R151, -0x150, R84 ;  /* 0xfffffeb097647824 */ /* 0x000fe200078e0254 */
[----:B------:R-:W-:Y:S01]  /*0810*/  SHF.R.U32.HI R102, RZ, 0x5, R102 ;  /* 0x00000005ff667819 */ /* 0x000fe20000011666 */
[----:B------:R-:W-:-:S02]  /*0820*/  IMAD R106, R106, 0x556, RZ ;  /* 0x000005566a6a7824 */ /* 0x000fc400078e02ff */
[----:B------:R-:W-:Y:S02]  /*0830*/  IMAD R104, R153, -0x150, R80 ;  /* 0xfffffeb099687824 */ /* 0x000fe400078e0250 */
[----:B------:R-:W-:Y:S01]  /*0840*/  IMAD.HI.U32 R149, R100, 0x5555556, RZ ;  /* 0x0555555664957827 */ /* 0x000fe200078e00ff */
[----:B------:R-:W-:Y:S02]  /*0850*/  PRMT R100, R96, 0x9910, RZ ;  /* 0x0000991060647816 */ /* 0x000fe400000000ff */
[----:B------:R-:W-:Y:S01]  /*0860*/  SHF.R.U32.HI R96, RZ, 0x10, R106 ;  /* 0x00000010ff607819 */ /* 0x000fe2000001166a */
[----:B------:R-:W-:-:S04]  /*0870*/  IMAD.HI.U32 R98, R84, -0x55555555, RZ ;  /* 0xaaaaaaab54627827 */ /* 0x000fc800078e00ff */
[----:B------:R-:W-:Y:S01]  /*0880*/  IMAD.HI.U32 R155, R104, 0x5555556, RZ ;  /* 0x05555556689b7827 */ /* 0x000fe200078e00ff */
[----:B------:R-:W-:Y:S02]  /*0890*/  PRMT R104, R96, 0x9910, RZ ;  /* 0x0000991060687816 */ /* 0x000fe400000000ff */
[----:B------:R-:W-:Y:S01]  /*08a0*/  SHF.R.U32.HI R98, RZ, 0x5, R98 ;  /* 0x00000005ff627819 */ /* 0x000fe20000011662 */
[--C-:B------:R-:W-:Y:S02]  /*08b0*/  IMAD R155, R155, 0x2a0, R92.reuse ;  /* 0x000002a09b9b7824 */ /* 0x100fe400078e025c */
[----:B------:R-:W-:Y:S01]  /*08c0*/  IMAD R96, R100, 0x2a0, RZ ;  /* 0x000002a064607824 */ /* 0x000fe200078e02ff */
[----:B------:R-:W-:Y:S01]  /*08d0*/  MOV R100, R104 ;  /* 0x0000006800647202 */ /* 0x000fe20000000f00 */
[----:B------:R-:W-:Y:S02]  /*08e0*/  IMAD R149, R149, 0x2a0, R92 ;  /* 0x000002a095957824 */ /* 0x000fe400078e025c */
[----:B------:R-:W-:Y:S01]  /*08f0*/  IMAD R106, R102, -0x30, R155 ;  /* 0xffffffd0666a7824 */ /* 0x000fe200078e029b */
[----:B------:R-:W-:Y:S01]  /*0900*/  LOP3.LUT R155, R96, 0xffff, RZ, 0xc0, !PT ;  /* 0x0000ffff609b7812 */ /* 0x000fe200078ec0ff */
[----:B------:R-:W-:Y:S01]  /*0910*/  IMAD R108, R98, -0x30, R149 ;  /* 0xffffffd0626c7824 */ /* 0x000fe200078e0295 */
[----:B------:R-:W-:Y:S01]  /*0920*/  SHF.R.U32.HI R96, RZ, 0x4, R88 ;  /* 0x00000004ff607819 */ /* 0x000fe20000011658 */
[----:B------:R-:W-:Y:S01]  /*0930*/  IMAD.HI.U32 R98, R88, -0x55555555, RZ ;  /* 0xaaaaaaab58627827 */ /* 0x000fe200078e00ff */
[----:B------:R-:W0:Y:S01]  /*0940*/  LDC.64 R148, c[0x0][0x380] ;  /* 0x0000e000ff947b82 */ /* 0x000e220000000a00 */
[----:B------:R-:W-:-:S02]  /*0950*/  IADD3 R157, PT, PT, R155, R92, RZ ;  /* 0x0000005c9b9d7210 */ /* 0x000fc40007ffe0ff */
[----:B------:R-:W-:Y:S01]  /*0960*/  IMAD R100, R100, 0x2a0, RZ ;  /* 0x000002a064647824 */ /* 0x000fe200078e02ff */
[----:B------:R-:W-:Y:S01]  /*0970*/  SHF.R.U32.HI R104, RZ, 0x5, R98 ;  /* 0x00000005ff687819 */ /* 0x000fe20000011662 */
[----:B------:R-:W-:Y:S01]  /*0980*/  IMAD.HI.U32 R102, R96, 0x18618619, RZ ;  /* 0x1861861960667827 */ /* 0x000fe200078e00ff */
[----:B------:R-:W-:Y:S02]  /*0990*/  SHF.R.U32.HI R96, RZ, 0x4, R86 ;  /* 0x00000004ff607819 */ /* 0x000fe40000011656 */
[----:B------:R-:W-:Y:S01]  /*09a0*/  LOP3.LUT R155, R100, 0xffff, RZ, 0xc0, !PT ;  /* 0x0000ffff649b7812 */ /* 0x000fe200078ec0ff */
[----:B------:R-:W-:Y:S01]  /*09b0*/  IMAD.HI.U32 R98, R86, -0x55555555, RZ ;  /* 0xaaaaaaab56627827 */ /* 0x000fe200078e00ff */
[----:B------:R-:W-:Y:S02]  /*09c0*/  SHF.R.U32.HI R102, RZ, 0x1, R102 ;  /* 0x00000001ff667819 */ /* 0x000fe40000011666 */
[----:B------:R-:W-:Y:S01]  /*09d0*/  IADD3 R155, PT, PT, R155, R92, RZ ;  /* 0x0000005c9b9b7210 */ /* 0x000fe20007ffe0ff */
[----:B------:R-:W-:Y:S01]  /*09e0*/  IMAD R157, R104, -0x30, R157 ;  /* 0xffffffd0689d7824 */ /* 0x000fe200078e029d */
[----:B------:R-:W-:Y:S01]  /*09f0*/  SHF.R.U32.HI R98, RZ, 0x5, R98 ;  /* 0x00000005ff627819 */ /* 0x000fe20000011662 */
[----:B------:R-:W-:-:S04]  /*0a00*/  IMAD.HI.U32 R96, R96, 0x18618619, RZ ;  /* 0x1861861960607827 */ /* 0x000fc800078e00ff */
[----:B------:R-:W-:Y:S01]  /*0a10*/  IMAD R106, R153, 0x80a0, R106 ;  /* 0x000080a0996a7824 */ /* 0x000fe200078e026a */
[----:B------:R-:W-:Y:S01]  /*0a20*/  SHF.R.U32.HI R96, RZ, 0x1, R96 ;  /* 0x00000001ff607819 */ /* 0x000fe20000011660 */
[----:B------:R-:W-:Y:S02]  /*0a30*/  IMAD R108, R151, 0x80a0, R108 ;  /* 0x000080a0976c7824 */ /* 0x000fe400078e026c */
[----:B------:R-:W-:Y:S02]  /*0a40*/  IMAD R102, R102, 0x80a0, R157 ;  /* 0x000080a066667824 */ /* 0x000fe400078e029d */
[----:B------:R-:W-:Y:S01]  /*0a50*/  IMAD R157, R98, -0x30, R155 ;  /* 0xffffffd0629d7824 */ /* 0x000fe200078e029b */
[----:B------:R-:W-:Y:S02]  /*0a60*/  IADD3 R155, PT, PT, R106, -0x18, RZ ;  /* 0xffffffe86a9b7810 */ /* 0x000fe40007ffe0ff */
[----:B------:R-:W-:Y:S01]  /*0a70*/  IADD3 R151, PT, PT, R108, -0x10, RZ ;  /* 0xfffffff06c977810 */ /* 0x000fe20007ffe0ff */
[----:B------:R-:W-:Y:S01]  /*0a80*/  IMAD R157, R96, 0x80a0, R157 ;  /* 0x000080a0609d7824 */ /* 0x000fe200078e029d */
[----:B------:R-:W-:Y:S01]  /*0a90*/  IADD3 R153, PT, PT, R102, -0x8, RZ ;  /* 0xfffffff866997810 */ /* 0x000fe20007ffe0ff */
[----:B0-----:R-:W-:-:S04]  /*0aa0*/  IMAD.WIDE.U32 R154, R155, 0x4, R148 ;  /* 0x000000049b9a7825 */ /* 0x001fc800078e0094 */
[--C-:B------:R-:W-:Y:S02]  /*0ab0*/  IMAD.WIDE.U32 R150, R151, 0x4, R148.reuse ;  /* 0x0000000497967825 */ /* 0x100fe400078e0094 */
[----:B------:R-:W2:Y:S02]  /*0ac0*/  LDG.E.CONSTANT R155, desc[UR8][R154.64] ;  /* 0x000000089a9b7981 */ /* 0x000ea4000c1e9900 */
[--C-:B------:R-:W-:Y:S02]  /*0ad0*/  IMAD.WIDE.U32 R152, R153, 0x4, R148.reuse ;  /* 0x0000000499987825 */ /* 0x100fe400078e0094 */
[----:B------:R-:W3:Y:S02]  /*0ae0*/  LDG.E.CONSTANT R151, desc[UR8][R150.64] ;  /* 0x0000000896977981 */ /* 0x000ee4000c1e9900 */
[----:B------:R-:W-:Y:S02]  /*0af0*/  IMAD.WIDE.U32 R148, R157, 0x4, R148 ;  /* 0x000000049d947825 */ /* 0x000fe400078e0094 */
[----:B------:R-:W4:Y:S04]  /*0b00*/  LDG.E.CONSTANT R153, desc[UR8][R152.64] ;  /* 0x0000000898997981 */ /* 0x000f28000c1e9900 */
[----:B------:R-:W5:Y:S01]  /*0b10*/  LDG.E.CONSTANT R149, desc[UR8][R148.64] ;  /* 0x0000000894957981 */ /* 0x000f62000c1e9900 */
[----:B------:R-:W-:-:S02]  /*0b20*/  IADD3 R90, PT, PT, R90, 0x20, RZ ;  /* 0x000000205a5a7810 */ /* 0x000fc40007ffe0ff */
[----:B------:R-:W-:Y:S02]  /*0b30*/  IADD3 R82, PT, PT, R82, 0x20, RZ ;  /* 0x0000002052527810 */ /* 0x000fe40007ffe0ff */
[----:B------:R-:W-:Y:S02]  /*0b40*/  IADD3 R86, PT, PT, R86, 0x20, RZ ;  /* 0x0000002056567810 */ /* 0x000fe40007ffe0ff */
[----:B------:R-:W-:Y:S02]  /*0b50*/  IADD3 R88, PT, PT, R88, 0x20, RZ ;  /* 0x0000002058587810 */ /* 0x000fe40007ffe0ff */
[----:B------:R-:W-:Y:S02]  /*0b60*/  IADD3 R84, PT, PT, R84, 0x20, RZ ;  /* 0x0000002054547810 */ /* 0x000fe40007ffe0ff */
[----:B------:R-:W-:Y:S02]  /*0b70*/  IADD3 R80, PT, PT, R80, 0x20, RZ ;  /* 0x0000002050507810 */ /* 0x000fe40007ffe0ff */
[----:B------:R-:W-:Y:S01]  /*0b80*/  IADD3 R92, PT, PT, R92, 0x20, RZ ;  /* 0x000000205c5c7810 */ /* 0x000fe20007ffe0ff */
[----:B--2---:R0:W-:Y:S04]  /*0b90*/  STS [R94+UR6+-0x40], R155 ;  /* 0xffffc09b5e007988 */ /* 0x0041e80008000806 */
[----:B---3--:R0:W-:Y:S04]  /*0ba0*/  STS [R94+UR6+-0x20], R151 ;  /* 0xffffe0975e007988 */ /* 0x0081e80008000806 */
[----:B----4-:R0:W-:Y:S04]  /*0bb0*/  STS [R94+UR6], R153 ;  /* 0x000000995e007988 */ /* 0x0101e80008000806 */
[----:B-----5:R0:W-:Y:S01]  /*0bc0*/  STS [R94+UR6+0x20], R149 ;  /* 0x000020955e007988 */ /* 0x0201e20008000806 */
[----:B------:R-:W-:-:S04]  /*0bd0*/  UIADD3 UR6, UPT, UPT, UR6, 0x80, URZ ;  /* 0x0000008006067890 */ /* 0x000fc8000fffe0ff */
[----:B------:R-:W-:-:S09]  /*0be0*/  UISETP.NE.AND UP0, UPT, UR6, 0xac0, UPT ;  /* 0x00000ac00600788c */ /* 0x000fd2000bf05270 */
[----:B0-----:R-:W-:Y:S05]  /*0bf0*/  BRA.U UP0, `(.L_x_0) ;  /* 0xfffffff900807547 */ /* 0x001fea000b83ffff */
[----:B------:R-:W0:Y:S01]  /*0c00*/  S2R R80, SR_CTAID.X ;  /* 0x0000000000507919 */ /* 0x000e220000002500 */
[C---:B------:R-:W-:Y:S01]  /*0c10*/  IADD3 R84, PT, PT, R0.reuse, 0x8, RZ ;  /* 0x0000000800547810 */ /* 0x040fe20007ffe0ff */
[----:B------:R-:W-:Y:S01]  /*0c20*/  UIADD3 UR4, UPT, UPT, UR4, 0xa80, URZ ;  /* 0x00000a8004047890 */ /* 0x000fe2000fffe0ff */
[C---:B------:R-:W-:Y:S02]  /*0c30*/  IADD3 R82, PT, PT, R0.reuse, 0x10, RZ ;  /* 0x0000001000527810 */ /* 0x040fe40007ffe0ff */
[C---:B------:R-:W-:Y:S01]  /*0c40*/  IADD3 R86, PT, PT, R0.reuse, 0x18, RZ ;  /* 0x0000001800567810 */ /* 0x040fe20007ffe0ff */
[----:B------:R-:W-:Y:S01]  /*0c50*/  ULEA UR4, UR5, UR4, 0x18 ;  /* 0x0000000405047291 */ /* 0x000fe2000f8ec0ff */
[C---:B------:R-:W-:Y:S02]  /*0c60*/  LOP3.LUT R96, R0.reuse, 0x3f, RZ, 0xc0, !PT ;  /* 0x0000003f00607812 */ /* 0x040fe400078ec0ff */
[C---:B------:R-:W-:Y:S02]  /*0c70*/  IADD3 R98, PT, PT, R0.reuse, 0x28, RZ ;  /* 0x0000002800627810 */ /* 0x040fe40007ffe0ff */
[----:B------:R-:W-:-:S02]  /*0c80*/  IADD3 R100, PT, PT, R0, 0x30, RZ ;  /* 0x0000003000647810 */ /* 0x000fc40007ffe0ff */
[----:B------:R-:W-:Y:S02]  /*0c90*/  IADD3 R102, PT, PT, R0, 0x38, RZ ;  /* 0x0000003800667810 */ /* 0x000fe40007ffe0ff */
[----:B------:R-:W-:Y:S02]  /*0ca0*/  LOP3.LUT R90, R84, 0x3f, RZ, 0xc0, !PT ;  /* 0x0000003f545a7812 */ /* 0x000fe400078ec0ff */
[----:B------:R-:W-:Y:S02]  /*0cb0*/  LOP3.LUT R92, R82, 0x3f, RZ, 0xc0, !PT ;  /* 0x0000003f525c7812 */ /* 0x000fe400078ec0ff */
[----:B------:R-:W-:Y:S02]  /*0cc0*/  LOP3.LUT R94, R86, 0x3f, RZ, 0xc0, !PT ;  /* 0x0000003f565e7812 */ /* 0x000fe400078ec0ff */
[----:B0-----:R-:W-:-:S04]  /*0cd0*/  SHF.L.U32 R88, R80, 0x6, RZ ;  /* 0x0000000650587819 */ /* 0x001fc800000006ff */
[----:B------:R-:W-:Y:S01]  /*0ce0*/  LOP3.LUT R149, R88, 0x40, RZ, 0xc0, !PT ;  /* 0x0000004058957812 */ /* 0x000fe200078ec0ff */
[----:B------:R-:W-:-:S04]  /*0cf0*/  HFMA2 R88, -RZ, RZ, 0, 0 ;  /* 0x00000000ff587431 */ /* 0x000fc800000001ff */
[----:B------:R-:W-:-:S05]  /*0d00*/  IMAD R149, R2, 0x1800, R149 ;  /* 0x0000180002957824 */ /* 0x000fca00078e0295 */
[C---:B------:R-:W-:Y:S02]  /*0d10*/  LOP3.LUT R90, R149.reuse, R90, RZ, 0xfc, !PT ;  /* 0x0000005a955a7212 */ /* 0x040fe400078efcff */
[C---:B------:R-:W-:Y:S02]  /*0d20*/  LOP3.LUT R92, R149.reuse, R92, RZ, 0xfc, !PT ;  /* 0x0000005c955c7212 */ /* 0x040fe400078efcff */
[C---:B------:R-:W-:Y:S02]  /*0d30*/  LOP3.LUT R94, R149.reuse, R94, RZ, 0xfc, !PT ;  /* 0x0000005e955e7212 */ /* 0x040fe400078efcff */
[C---:B------:R-:W-:Y:S02]  /*0d40*/  LOP3.LUT R96, R149.reuse, 0x20, R96, 0xf6, !PT ;  /* 0x0000002095607812 */ /* 0x040fe400078ef660 */
[C---:B------:R-:W-:Y:S02]  /*0d50*/  LOP3.LUT R98, R149.reuse, 0x3f, R98, 0xf8, !PT ;  /* 0x0000003f95627812 */ /* 0x040fe400078ef862 */
[----:B------:R-:W-:-:S02]  /*0d60*/  LOP3.LUT R100, R149, 0x3f, R100, 0xf8, !PT ;  /* 0x0000003f95647812 */ /* 0x000fc400078ef864 */
[C---:B------:R-:W-:Y:S02]  /*0d70*/  LOP3.LUT R102, R149.reuse, 0x3f, R102, 0xf8, !PT ;  /* 0x0000003f95667812 */ /* 0x040fe400078ef866 */
[----:B------:R-:W-:-:S07]  /*0d80*/  LOP3.LUT R104, R149, 0x3f, R0, 0xf8, !PT ;  /* 0x0000003f95687812 */ /* 0x000fce00078ef800 */
.L_x_1:
[----:B0-----:R-:W0:Y:S01]  /*0d90*/  LDC.64 R160, c[0x0][0x388] ;  /* 0x0000e200ffa07b82 */ /* 0x001e220000000a00 */
[----:B------:R-:W-:-:S04]  /*0da0*/  LEA R106, R88, R0, 0x3 ;  /* 0x00000000586a7211 */ /* 0x000fc800078e18ff */
[----:B------:R-:W-:-:S04]  /*0db0*/  SHF.L.U32 R110, R106, 0x1, RZ ;  /* 0x000000016a6e7819 */ /* 0x000fc800000006ff */
[C---:B------:R-:W-:Y:S02]  /*0dc0*/  LOP3.LUT R149, R110.reuse, 0x3f80, RZ, 0xc0, !PT ;  /* 0x00003f806e957812 */ /* 0x040fe400078ec0ff */
[C---:B------:R-:W-:Y:S02]  /*0dd0*/  IADD3 R114, PT, PT, R110.reuse, 0x20, RZ ;  /* 0x000000206e727810 */ /* 0x040fe40007ffe0ff */
[----:B------:R-:W-:Y:S02]  /*0de0*/  IADD3 R149, PT, PT, R149, R104, RZ ;  /* 0x0000006895957210 */ /* 0x000fe40007ffe0ff */
[C---:B------:R-:W-:Y:S02]  /*0df0*/  IADD3 R112, PT, PT, R110.reuse, 0x10, RZ ;  /* 0x000000106e707810 */ /* 0x040fe40007ffe0ff */
[C---:B------:R-:W-:Y:S02]  /*0e00*/  IADD3 R118, PT, PT, R110.reuse, 0x40, RZ ;  /* 0x000000406e767810 */ /* 0x040fe40007ffe0ff */
[----:B------:R-:W-:-:S02]  /*0e10*/  IADD3 R116, PT, PT, R110, 0x30, RZ ;  /* 0x000000306e747810 */ /* 0x000fc40007ffe0ff */
[C---:B------:R-:W-:Y:S02]  /*0e20*/  IADD3 R120, PT, PT, R110.reuse, 0x50, RZ ;  /* 0x000000506e787810 */ /* 0x040fe40007ffe0ff */
[C---:B------:R-:W-:Y:S01]  /*0e30*/  IADD3 R122, PT, PT, R110.reuse, 0x60, RZ ;  /* 0x000000606e7a7810 */ /* 0x040fe20007ffe0ff */
[----:B0-----:R-:W-:Y:S01]  /*0e40*/  IMAD.WIDE.U32 R148, R149, 0x4, R160 ;  /* 0x0000000495947825 */ /* 0x001fe200078e00a0 */
[----:B------:R-:W-:Y:S02]  /*0e50*/  IADD3 R110, PT, PT, R110, 0x70, RZ ;  /* 0x000000706e6e7810 */ /* 0x000fe40007ffe0ff */
[----:B------:R-:W-:Y:S02]  /*0e60*/  LOP3.LUT R153, R114, 0x3f80, RZ, 0xc0, !PT ;  /* 0x00003f8072997812 */ /* 0x000fe400078ec0ff */
[----:B------:R-:W-:Y:S01]  /*0e70*/  LOP3.LUT R151, R112, 0x3f80, RZ, 0xc0, !PT ;  /* 0x00003f8070977812 */ /* 0x000fe200078ec0ff */
[----:B------:R0:W2:Y:S01]  /*0e80*/  LDG.E.CONSTANT R108, desc[UR8][R148.64] ;  /* 0x00000008946c7981 */ /* 0x0000a2000c1e9900 */
[----:B------:R-:W-:-:S02]  /*0e90*/  LOP3.LUT R157, R118, 0x3f80, RZ, 0xc0, !PT ;  /* 0x00003f80769d7812 */ /* 0x000fc400078ec0ff */
[----:B------:R-:W-:Y:S02]  /*0ea0*/  LOP3.LUT R155, R116, 0x3f80, RZ, 0xc0, !PT ;  /* 0x00003f80749b7812 */ /* 0x000fe400078ec0ff */
[----:B------:R-:W-:Y:S02]  /*0eb0*/  LOP3.LUT R159, R120, 0x3f80, RZ, 0xc0, !PT ;  /* 0x00003f80789f7812 */ /* 0x000fe400078ec0ff */
[----:B------:R-:W-:Y:S02]  /*0ec0*/  LOP3.LUT R122, R122, 0x3f80, RZ, 0xc0, !PT ;  /* 0x00003f807a7a7812 */ /* 0x000fe400078ec0ff */
[----:B------:R-:W-:Y:S02]  /*0ed0*/  LOP3.LUT R110, R110, 0x3f80, RZ, 0xc0, !PT ;  /* 0x00003f806e6e7812 */ /* 0x000fe400078ec0ff */
[----:B------:R-:W-:Y:S02]  /*0ee0*/  IADD3 R153, PT, PT, R153, R92, RZ ;  /* 0x0000005c99997210 */ /* 0x000fe40007ffe0ff */
[----:B------:R-:W-:-:S02]  /*0ef0*/  IADD3 R151, PT, PT, R151, R90, RZ ;  /* 0x0000005a97977210 */ /* 0x000fc40007ffe0ff */
[----:B0-----:R-:W-:Y:S01]  /*0f00*/  IADD3 R149, PT, PT, R157, R96, RZ ;  /* 0x000000609d957210 */ /* 0x001fe20007ffe0ff */
[--C-:B------:R-:W-:Y:S01]  /*0f10*/  IMAD.WIDE.U32 R156, R153, 0x4, R160.reuse ;  /* 0x00000004999c7825 */ /* 0x100fe200078e00a0 */
[----:B------:R-:W-:Y:S02]  /*0f20*/  IADD3 R155, PT, PT, R155, R94, RZ ;  /* 0x0000005e9b9b7210 */ /* 0x000fe40007ffe0ff */
[----:B------:R-:W-:Y:S01]  /*0f30*/  IADD3 R150, PT, PT, R159, R98, RZ ;  /* 0x000000629f967210 */ /* 0x000fe20007ffe0ff */
[--C-:B------:R-:W-:Y:S01]  /*0f40*/  IMAD.WIDE.U32 R158, R151, 0x4, R160.reuse ;  /* 0x00000004979e7825 */ /* 0x100fe200078e00a0 */
[----:B------:R-:W-:Y:S01]  /*0f50*/  IADD3 R122, PT, PT, R122, R100, RZ ;  /* 0x000000647a7a7210 */ /* 0x000fe20007ffe0ff */
[----:B------:R-:W3:Y:S01]  /*0f60*/  LDG.E.CONSTANT R157, desc[UR8][R156.64] ;  /* 0x000000089c9d7981 */ /* 0x000ee2000c1e9900 */
[----:B------:R-:W-:Y:S01]  /*0f70*/  IADD3 R110, PT, PT, R110, R102, RZ ;  /* 0x000000666e6e7210 */ /* 0x000fe20007ffe0ff */
[--C-:B------:R-:W-:Y:S02]  /*0f80*/  IMAD.WIDE.U32 R152, R149, 0x4, R160.reuse ;  /* 0x0000000495987825 */ /* 0x100fe400078e00a0 */
[----:B------:R-:W4:Y:S02]  /*0f90*/  LDG.E.CONSTANT R159, desc[UR8][R158.64] ;  /* 0x000000089e9f7981 */ /* 0x000f24000c1e9900 */
[----:B------:R-:W-:-:S02]  /*0fa0*/  IMAD.WIDE.U32 R154, R155, 0x4, R160 ;  /* 0x000000049b9a7825 */ /* 0x000fc400078e00a0 */
[----:B------:R-:W5:Y:S02]  /*0fb0*/  LDG.E.CONSTANT R153, desc[UR8][R152.64] ;  /* 0x0000000898997981 */ /* 0x000f64000c1e9900 */
[--C-:B------:R-:W-:Y:S02]  /*0fc0*/  IMAD.WIDE.U32 R150, R150, 0x4, R160.reuse ;  /* 0x0000000496967825 */ /* 0x100fe400078e00a0 */
[----:B------:R-:W5:Y:S02]  /*0fd0*/  LDG.E.CONSTANT R155, desc[UR8][R154.64] ;  /* 0x000000089a9b7981 */ /* 0x000f64000c1e9900 */
[--C-:B------:R-:W-:Y:S02]  /*0fe0*/  IMAD.WIDE.U32 R148, R122, 0x4, R160.reuse ;  /* 0x000000047a947825 */ /* 0x100fe400078e00a0 */
[----:B------:R-:W5:Y:S02]  /*0ff0*/  LDG.E.CONSTANT R151, desc[UR8][R150.64] ;  /* 0x0000000896977981 */ /* 0x000f64000c1e9900 */
[----:B------:R-:W-:-:S02]  /*1000*/  IMAD.WIDE.U32 R160, R110, 0x4, R160 ;  /* 0x000000046ea07825 */ /* 0x000fc400078e00a0 */
[----:B------:R-:W5:Y:S04]  /*1010*/  LDG.E.CONSTANT R149, desc[UR8][R148.64] ;  /* 0x0000000894957981 */ /* 0x000f68000c1e9900 */
[----:B------:R-:W5:Y:S01]  /*1020*/  LDG.E.CONSTANT R161, desc[UR8][R160.64] ;  /* 0x00000008a0a17981 */ /* 0x000f62000c1e9900 */
[----:B------:R-:W-:Y:S02]  /*1030*/  LEA R106, R106, UR4, 0x2 ;  /* 0x000000046a6a7c11 */ /* 0x000fe4000f8e10ff */
[----:B------:R-:W-:-:S04]  /*1040*/  IADD3 R88, PT, PT, R88, 0x8, RZ ;  /* 0x0000000858587810 */ /* 0x000fc80007ffe0ff */
[----:B------:R-:W-:Y:S01]  /*1050*/  ISETP.NE.AND P0, PT, R88, 0x180, PT ;  /* 0x000001805800780c */ /* 0x000fe20003f05270 */
[----:B--2---:R0:W-:Y:S04]  /*1060*/  STS [R106], R108 ;  /* 0x0000006c6a007388 */ /* 0x0041e80000000800 */
[----:B---3--:R0:W-:Y:S04]  /*1070*/  STS [R106+0x40], R157 ;  /* 0x0000409d6a007388 */ /* 0x0081e80000000800 */
[----:B----4-:R0:W-:Y:S04]  /*1080*/  STS [R106+0x20], R159 ;  /* 0x0000209f6a007388 */ /* 0x0101e80000000800 */
[----:B-----5:R0:W-:Y:S04]  /*1090*/  STS [R106+0x80], R153 ;  /* 0x000080996a007388 */ /* 0x0201e80000000800 */
[----:B------:R0:W-:Y:S04]  /*10a0*/  STS [R106+0x60], R155 ;  /* 0x0000609b6a007388 */ /* 0x0001e80000000800 */
[----:B------:R0:W-:Y:S04]  /*10b0*/  STS [R106+0xa0], R151 ;  /* 0x0000a0976a007388 */ /* 0x0001e80000000800 */
[----:B------:R0:W-:Y:S04]  /*10c0*/  STS [R106+0xc0], R149 ;  /* 0x0000c0956a007388 */ /* 0x0001e80000000800 */
[----:B------:R0:W-:Y:S01]  /*10d0*/  STS [R106+0xe0], R161 ;  /* 0x0000e0a16a007388 */ /* 0x0001e20000000800 */
[----:B------:R-:W-:Y:S05]  /*10e0*/  @P0 BRA `(.L_x_1) ;  /* 0xfffffffc00280947 */ /* 0x000fea000383ffff */
[----:B------:R-:W-:Y:S01]  /*10f0*/  BAR.SYNC.DEFER_BLOCKING 0x0 ;  /* 0x0000000000007b1d */ /* 0x000fe20000010000 */
[----:B0-----:R-:W-:-:S07]  /*1100*/  MOV R157, RZ ;  /* 0x000000ff009d7202 */ /* 0x001fce0000000f00 */
.L_x_2:
[C---:B------:R-:W-:Y:S02]  /*1110*/  LEA R88, R157.reuse, R0, 0x7 ;  /* 0x000000009d587211 */ /* 0x040fe400078e38ff */
[C---:B------:R-:W-:Y:S02]  /*1120*/  LEA R114, R157.reuse, UR7, 0x3 ;  /* 0x000000079d727c11 */ /* 0x040fe4000f8e18ff */
[----:B------:R-:W-:Y:S02]  /*1130*/  LEA R118, R88, UR4, 0x2 ;  /* 0x0000000458767c11 */ /* 0x000fe4000f8e10ff */
[----:B------:R-:W-:Y:S01]  /*1140*/  IADD3 R157, PT, PT, R157, 0x1, RZ ;  /* 0x000000019d9d7810 */ /* 0x000fe20007ffe0ff */
[----:B------:R-:W-:Y:S03]  /*1150*/  LDS.64 R154, [R114] ;  /* 0x00000000729a7984 */ /* 0x000fe60000000a00 */
[----:B------:R-:W-:Y:S01]  /*1160*/  ISETP.NE.AND P0, PT, R157, 0x18, PT ;  /* 0x000000189d00780c */ /* 0x000fe20003f05270 */
[----:B------:R-:W0:Y:S04]  /*1170*/  LDS R159, [R118] ;  /* 0x00000000769f7984 */ /* 0x000e280000000800 */
[----:B------:R-:W1:Y:S04]  /*1180*/  LDS R161, [R118+0x20] ;  /* 0x0000200076a17984 */ /* 0x000e680000000800 */
[----:B------:R-:W2:Y:S04]  /*1190*/  LDS R88, [R118+0x40] ;  /* 0x0000400076587984 */ /* 0x000ea80000000800 */
[----:B------:R-:W3:Y:S04]  /*11a0*/  LDS R90, [R118+0x60] ;  /* 0x00006000765a7984 */ /* 0x000ee80000000800 */
[----:B------:R-:W4:Y:S04]  /*11b0*/  LDS R92, [R118+0x80] ;  /* 0x00008000765c7984 */ /* 0x000f280000000800 */
[----:B------:R-:W5:Y:S04]  /*11c0*/  LDS R94, [R118+0xa0] ;  /* 0x0000a000765e7984 */ /* 0x000f680000000800 */
[----:B------:R-:W5:Y:S04]  /*11d0*/  LDS R96, [R118+0xc0] ;  /* 0x0000c00076607984 */ /* 0x000f680000000800 */
[----:B------:R-:W5:Y:S04]  /*11e0*/  LDS R98, [R118+0xe0] ;  /* 0x0000e00076627984 */ /* 0x000f680000000800 */
[----:B------:R-:W5:Y:S04]  /*11f0*/  LDS.64 R150, [R114+0x540] ;  /* 0x0005400072967984 */ /* 0x000f680000000a00 */
[----:B------:R-:W5:Y:S04]  /*1200*/  LDS R100, [R118+0x100] ;  /* 0x0001000076647984 */ /* 0x000f680000000800 */
[----:B------:R-:W5:Y:S01]  /*1210*/  LDS R102, [R118+0x120] ;  /* 0x0001200076667984 */ /* 0x000f620000000800 */
[----:B0-----:R-:W-:-:S03]  /*1220*/  FFMA R76, R154, R159, R76 ;  /* 0x0000009f9a4c7223 */ /* 0x001fc6000000004c */
[----:B------:R-:W0:Y:S01]  /*1230*/  LDS R104, [R118+0x140] ;  /* 0x0001400076687984 */ /* 0x000e220000000800 */
[----:B-1----:R-:W-:-:S03]  /*1240*/  FFMA R48, R154, R161, R48 ;  /* 0x000000a19a307223 */ /* 0x002fc60000000030 */
[----:B------:R-:W1:Y:S01]  /*1250*/  LDS R106, [R118+0x160] ;  /* 0x00016000766a7984 */ /* 0x000e620000000800 */
[----:B--2---:R-:W-:-:S03]  /*1260*/  FFMA R20, R154, R88, R20 ;  /* 0x000000589a147223 */ /* 0x004fc60000000014 */
[----:B------:R-:W2:Y:S01]  /*1270*/  LDS R108, [R118+0x180] ;  /* 0x00018000766c7984 */ /* 0x000ea20000000800 */
[----:B---3--:R-:W-:-:S03]  /*1280*/  FFMA R141, R154, R90, R141 ;  /* 0x0000005a9a8d7223 */ /* 0x008fc6000000008d */
[----:B------:R-:W3:Y:S01]  /*1290*/  LDS R110, [R118+0x1a0] ;  /* 0x0001a000766e7984 */ /* 0x000ee20000000800 */
[----:B----4-:R-:W-:-:S03]  /*12a0*/  FFMA R113, R154, R92, R113 ;  /* 0x0000005c9a717223 */ /* 0x010fc60000000071 */
[----:B------:R-:W4:Y:S01]  /*12b0*/  LDS R112, [R118+0x1c0] ;  /* 0x0001c00076707984 */ /* 0x000f220000000800 */
[----:B-----5:R-:W-:-:S03]  /*12c0*/  FFMA R85, R154, R94, R85 ;  /* 0x0000005e9a557223 */ /* 0x020fc60000000055 */
[----:B------:R-:W5:Y:S01]  /*12d0*/  LDS R116, [R118+0x1e0] ;  /* 0x0001e00076747984 */ /* 0x000f620000000800 */
[----:B------:R-:W-:-:S03]  /*12e0*/  FFMA R57, R154, R96, R57 ;  /* 0x000000609a397223 */ /* 0x000fc60000000039 */
[----:B------:R-:W5:Y:S01]  /*12f0*/  LDS.64 R152, [R114+0xc0] ;  /* 0x0000c00072987984 */ /* 0x000f620000000a00 */
[----:B------:R-:W-:-:S03]  /*1300*/  FFMA R29, R154, R98, R29 ;  /* 0x000000629a1d7223 */ /* 0x000fc6000000001d */
[----:B------:R-:W5:Y:S01]  /*1310*/  LDS.64 R148, [R114+0x600] ;  /* 0x0006000072947984 */ /* 0x000f620000000a00 */
[-C--:B------:R-:W-:Y:S01]  /*1320*/  FFMA R62, R159, R150.reuse, R62 ;  /* 0x000000969f3e7223 */ /* 0x080fe2000000003e */
[-C--:B------:R-:W-:Y:S01]  /*1330*/  FFMA R34, R161, R150.reuse, R34 ;  /* 0x00000096a1227223 */ /* 0x080fe20000000022 */
[-C--:B------:R-:W-:Y:S01]  /*1340*/  FFMA R6, R88, R150.reuse, R6 ;  /* 0x0000009658067223 */ /* 0x080fe20000000006 */
[-C--:B------:R-:W-:Y:S01]  /*1350*/  FFMA R127, R90, R150.reuse, R127 ;  /* 0x000000965a7f7223 */ /* 0x080fe2000000007f */
[-C--:B------:R-:W-:Y:S01]  /*1360*/  FFMA R99, R92, R150.reuse, R99 ;  /* 0x000000965c637223 */ /* 0x080fe20000000063 */
[-C--:B------:R-:W-:Y:S01]  /*1370*/  FFMA R71, R94, R150.reuse, R71 ;  /* 0x000000965e477223 */ /* 0x080fe20000000047 */
[-C--:B------:R-:W-:Y:S01]  /*1380*/  FFMA R43, R96, R150.reuse, R43 ;  /* 0x00000096602b7223 */ /* 0x080fe2000000002b */
[----:B------:R-:W-:Y:S01]  /*1390*/  FFMA R15, R98, R150, R15 ;  /* 0x00000096620f7223 */ /* 0x000fe2000000000f */
[-C--:B------:R-:W-:Y:S01]  /*13a0*/  FFMA R76, R100, R155.reuse, R76 ;  /* 0x0000009b644c7223 */ /* 0x080fe2000000004c */
[----:B------:R-:W-:Y:S01]  /*13b0*/  FFMA R48, R102, R155, R48 ;  /* 0x0000009b66307223 */ /* 0x000fe20000000030 */
[----:B------:R-:W-:Y:S01]  /*13c0*/  FFMA R62, R100, R151, R62 ;  /* 0x00000097643e7223 */ /* 0x000fe2000000003e */
[----:B0-----:R-:W-:Y:S01]  /*13d0*/  FFMA R20, R104, R155, R20 ;  /* 0x0000009b68147223 */ /* 0x001fe20000000014 */
[-C--:B------:R-:W-:Y:S01]  /*13e0*/  FFMA R34, R102, R151.reuse, R34 ;  /* 0x0000009766227223 */ /* 0x080fe20000000022 */
[----:B------:R-:W-:Y:S01]  /*13f0*/  FFMA R6, R104, R151, R6 ;  /* 0x0000009768067223 */ /* 0x000fe20000000006 */
[C---:B-1----:R-:W-:Y:S01]  /*1400*/  FFMA R141, R106.reuse, R155, R141 ;  /* 0x0000009b6a8d7223 */ /* 0x042fe2000000008d */
[----:B------:R-:W-:Y:S01]  /*1410*/  FFMA R127, R106, R151, R127 ;  /* 0x000000976a7f7223 */ /* 0x000fe2000000007f */
[C---:B--2---:R-:W-:Y:S01]  /*1420*/  FFMA R113, R108.reuse, R155, R113 ;  /* 0x0000009b6c717223 */ /* 0x044fe20000000071 */
[----:B------:R-:W-:Y:S01]  /*1430*/  FFMA R99, R108, R151, R99 ;  /* 0x000000976c637223 */ /* 0x000fe20000000063 */
[C---:B---3--:R-:W-:Y:S01]  /*1440*/  FFMA R85, R110.reuse, R155, R85 ;  /* 0x0000009b6e557223 */ /* 0x048fe20000000055 */
[----:B------:R-:W-:Y:S01]  /*1450*/  FFMA R71, R110, R151, R71 ;  /* 0x000000976e477223 */ /* 0x000fe20000000047 */
[C---:B----4-:R-:W-:Y:S01]  /*1460*/  FFMA R57, R112.reuse, R155, R57 ;  /* 0x0000009b70397223 */ /* 0x050fe20000000039 */
[----:B------:R-:W-:Y:S01]  /*1470*/  FFMA R43, R112, R151, R43 ;  /* 0x00000097702b7223 */ /* 0x000fe2000000002b */
[C---:B-----5:R-:W-:Y:S01]  /*1480*/  FFMA R29, R116.reuse, R155, R29 ;  /* 0x0000009b741d7223 */ /* 0x060fe2000000001d */
[----:B------:R-:W-:Y:S01]  /*1490*/  FFMA R15, R116, R151, R15 ;  /* 0x00000097740f7223 */ /* 0x000fe2000000000f */
[----:B------:R-:W0:Y:S01]  /*14a0*/  LDS.64 R154, [R114+0x180] ;  /* 0x00018000729a7984 */ /* 0x000e220000000a00 */
[-C--:B------:R-:W-:Y:S01]  /*14b0*/  FFMA R74, R159, R152.reuse, R74 ;  /* 0x000000989f4a7223 */ /* 0x080fe2000000004a */
[----:B------:R-:W-:-:S02]  /*14c0*/  FFMA R46, R161, R152, R46 ;  /* 0x00000098a12e7223 */ /* 0x000fc4000000002e */
[----:B------:R-:W1:Y:S01]  /*14d0*/  LDS.64 R150, [R114+0x6c0] ;  /* 0x0006c00072967984 */ /* 0x000e620000000a00 */
[-C--:B------:R-:W-:Y:S01]  /*14e0*/  FFMA R18, R88, R152.reuse, R18 ;  /* 0x0000009858127223 */ /* 0x080fe20000000012 */
[-C--:B------:R-:W-:Y:S01]  /*14f0*/  FFMA R139, R90, R152.reuse, R139 ;  /* 0x000000985a8b7223 */ /* 0x080fe2000000008b */
[-C--:B------:R-:W-:Y:S01]  /*1500*/  FFMA R111, R92, R152.reuse, R111 ;  /* 0x000000985c6f7223 */ /* 0x080fe2000000006f */
[-C--:B------:R-:W-:Y:S01]  /*1510*/  FFMA R83, R94, R152.reuse, R83 ;  /* 0x000000985e537223 */ /* 0x080fe20000000053 */
[-C--:B------:R-:W-:Y:S01]  /*1520*/  FFMA R55, R96, R152.reuse, R55 ;  /* 0x0000009860377223 */ /* 0x080fe20000000037 */
[----:B------:R-:W-:Y:S01]  /*1530*/  FFMA R27, R98, R152, R27 ;  /* 0x00000098621b7223 */ /* 0x000fe2000000001b */
        /* <DEDUP_REMOVED lines=16> */
[----:B------:R-:W2:Y:S01]  /*1640*/  LDS.64 R152, [R114+0x240] ;  /* 0x0002400072987984 */ /* 0x000ea20000000a00 */
[-C--:B------:R-:W-:Y:S01]  /*1650*/  FFMA R60, R100, R149.reuse, R60 ;  /* 0x00000095643c7223 */ /* 0x080fe2000000003c */
[-C--:B------:R-:W-:Y:S01]  /*1660*/  FFMA R32, R102, R149.reuse, R32 ;  /* 0x0000009566207223 */ /* 0x080fe20000000020 */
[-C--:B------:R-:W-:Y:S01]  /*1670*/  FFMA R4, R104, R149.reuse, R4 ;  /* 0x0000009568047223 */ /* 0x080fe20000000004 */
[-C--:B------:R-:W-:Y:S01]  /*1680*/  FFMA R125, R106, R149.reuse, R125 ;  /* 0x000000956a7d7223 */ /* 0x080fe2000000007d */
[-C--:B------:R-:W-:Y:S01]  /*1690*/  FFMA R97, R108, R149.reuse, R97 ;  /* 0x000000956c617223 */ /* 0x080fe20000000061 */
[-C--:B------:R-:W-:Y:S01]  /*16a0*/  FFMA R69, R110, R149.reuse, R69 ;  /* 0x000000956e457223 */ /* 0x080fe20000000045 */
[-C--:B------:R-:W-:Y:S01]  /*16b0*/  FFMA R41, R112, R149.reuse, R41 ;  /* 0x0000009570297223 */ /* 0x080fe20000000029 */
[----:B------:R-:W-:-:S02]  /*16c0*/  FFMA R13, R116, R149, R13 ;  /* 0x00000095740d7223 */ /* 0x000fc4000000000d */
[----:B------:R-:W3:Y:S01]  /*16d0*/  LDS.64 R148, [R114+0x780] ;  /* 0x0007800072947984 */ /* 0x000ee20000000a00 */
[-C--:B0-----:R-:W-:Y:S01]  /*16e0*/  FFMA R72, R159, R154.reuse, R72 ;  /* 0x0000009a9f487223 */ /* 0x081fe20000000048 */
[-C--:B------:R-:W-:Y:S01]  /*16f0*/  FFMA R44, R161, R154.reuse, R44 ;  /* 0x0000009aa12c7223 */ /* 0x080fe2000000002c */
[-C--:B------:R-:W-:Y:S01]  /*1700*/  FFMA R16, R88, R154.reuse, R16 ;  /* 0x0000009a58107223 */ /* 0x080fe20000000010 */
[-C--:B------:R-:W-:Y:S01]  /*1710*/  FFMA R137, R90, R154.reuse, R137 ;  /* 0x0000009a5a897223 */ /* 0x080fe20000000089 */
[-C--:B------:R-:W-:Y:S01]  /*1720*/  FFMA R109, R92, R154.reuse, R109 ;  /* 0x0000009a5c6d7223 */ /* 0x080fe2000000006d */
[-C--:B------:R-:W-:Y:S01]  /*1730*/  FFMA R81, R94, R154.reuse, R81 ;  /* 0x0000009a5e517223 */ /* 0x080fe20000000051 */
[-C--:B------:R-:W-:Y:S01]  /*1740*/  FFMA R53, R96, R154.reuse, R53 ;  /* 0x0000009a60357223 */ /* 0x080fe20000000035 */
[----:B------:R-:W-:Y:S01]  /*1750*/  FFMA R25, R98, R154, R25 ;  /* 0x0000009a62197223 */ /* 0x000fe20000000019 */
[-C--:B-1----:R-:W-:Y:S01]  /*1760*/  FFMA R58, R159, R150.reuse, R58 ;  /* 0x000000969f3a7223 */ /* 0x082fe2000000003a */
        /* <DEDUP_REMOVED lines=16> */
[----:B------:R-:W0:Y:S01]  /*1870*/  LDS.64 R154, [R114+0x300] ;  /* 0x00030000729a7984 */ /* 0x000e220000000a00 */
[-C--:B------:R-:W-:Y:S01]  /*1880*/  FFMA R30, R102, R151.reuse, R30 ;  /* 0x00000097661e7223 */ /* 0x080fe2000000001e */
[-C--:B------:R-:W-:Y:S01]  /*1890*/  FFMA R165, R104, R151.reuse, R165 ;  /* 0x0000009768a57223 */ /* 0x080fe200000000a5 */
[-C--:B------:R-:W-:Y:S01]  /*18a0*/  FFMA R123, R106, R151.reuse, R123 ;  /* 0x000000976a7b7223 */ /* 0x080fe2000000007b */
[-C--:B------:R-:W-:Y:S01]  /*18b0*/  FFMA R95, R108, R151.reuse, R95 ;  /* 0x000000976c5f7223 */ /* 0x080fe2000000005f */
[-C--:B------:R-:W-:Y:S01]  /*18c0*/  FFMA R67, R110, R151.reuse, R67 ;  /* 0x000000976e437223 */ /* 0x080fe20000000043 */
[-C--:B------:R-:W-:Y:S01]  /*18d0*/  FFMA R39, R112, R151.reuse, R39 ;  /* 0x0000009770277223 */ /* 0x080fe20000000027 */
[----:B------:R-:W-:Y:S01]  /*18e0*/  FFMA R11, R116, R151, R11 ;  /* 0x00000097740b7223 */ /* 0x000fe2000000000b */
[-C--:B--2---:R-:W-:Y:S01]  /*18f0*/  FFMA R70, R159, R152.reuse, R70 ;  /* 0x000000989f467223 */ /* 0x084fe20000000046 */
[----:B------:R-:W1:Y:S01]  /*1900*/  LDS.64 R150, [R114+0x840] ;  /* 0x0008400072967984 */ /* 0x000e620000000a00 */
        /* <DEDUP_REMOVED lines=15> */
[-C--:B---3--:R-:W-:Y:S01]  /*1a00*/  FFMA R56, R159, R148.reuse, R56 ;  /* 0x000000949f387223 */ /* 0x088fe20000000038 */
        /* <DEDUP_REMOVED lines=24> */
[----:B------:R-:W0:Y:S01]  /*1b90*/  LDS.64 R148, [R114+0x900] ;  /* 0x0009000072947984 */ /* 0x000e220000000a00 */
        /* <DEDUP_REMOVED lines=26> */
[----:B------:R-:W2:Y:S01]  /*1d40*/  LDS.64 R150, [R114+0x9c0] ;  /* 0x0009c00072967984 */ /* 0x000ea20000000a00 */
        /* <DEDUP_REMOVED lines=63> */
[----:B------:R-:W-:Y:S06]  /*2140*/  @P0 BRA `(.L_x_2) ;  /* 0xffffffec00f00947 */ /* 0x000fec000383ffff */
[----:B------:R-:W-:-:S04]  /*2150*/  IADD3 R2, PT, PT, R2, 0x1, RZ ;  /* 0x0000000102027810 */ /* 0x000fc80007ffe0ff */
[----:B------:R-:W-:-:S13]  /*2160*/  ISETP.NE.AND P0, PT, R2, 0xe, PT ;  /* 0x0000000e0200780c */ /* 0x000fda0003f05270 */
[----:B------:R-:W-:Y:S05]  /*2170*/  @P0 BRA `(.L_x_3) ;  /* 0xffffffe000f00947 */ /* 0x000fea000383ffff */
[----:B------:R-:W0:Y:S01]  /*2180*/  LDC.64 R148, c[0x0][0x398] ;  /* 0x0000e600ff947b82 */ /* 0x000e220000000a00 */
[----:B------:R-:W-:-:S04]  /*2190*/  SHF.L.U32 R2, R80, 0x6, RZ ;  /* 0x0000000650027819 */ /* 0x000fc800000006ff */
[----:B------:R-:W-:-:S04]  /*21a0*/  LOP3.LUT R157, R2, 0x40, RZ, 0xc0, !PT ;  /* 0x00000040029d7812 */ /* 0x000fc800078ec0ff */
[----:B------:R-:W-:-:S05]  /*21b0*/  IADD3 R157, PT, PT, R157, R0, RZ ;  /* 0x000000009d9d7210 */ /* 0x000fca0007ffe0ff */
[----:B0-----:R-:W-:Y:S02]  /*21c0*/  IMAD.WIDE.U32 R150, R157, 0x4, R148 ;  /* 0x000000049d967825 */ /* 0x001fe400078e0094 */
[----:B------:R-:W0:Y:S03]  /*21d0*/  LDC.64 R148, c[0x0][0x390] ;  /* 0x0000e400ff947b82 */ /* 0x000e260000000a00 */
[----:B------:R-:W2:Y:S04]  /*21e0*/  LDG.E.CONSTANT R159, desc[UR8][R150.64] ;  /* 0x00000008969f7981 */ /* 0x000ea8000c1e9900 */
[----:B------:R-:W3:Y:S04]  /*21f0*/  LDG.E.CONSTANT R155, desc[UR8][R150.64+0x20] ;  /* 0x00002008969b7981 */ /* 0x000ee8000c1e9900 */
[----:B------:R-:W4:Y:S04]  /*2200*/  LDG.E.CONSTANT R153, desc[UR8][R150.64+0x40] ;  /* 0x0000400896997981 */ /* 0x000f28000c1e9900 */
[----:B------:R-:W5:Y:S04]  /*2210*/  LDG.E.CONSTANT R84, desc[UR8][R150.64+0x60] ;  /* 0x0000600896547981 */ /* 0x000f68000c1e9900 */
[----:B------:R-:W5:Y:S04]  /*2220*/  LDG.E.CONSTANT R82, desc[UR8][R150.64+0x80] ;  /* 0x0000800896527981 */ /* 0x000f68000c1e9900 */
[----:B------:R-:W5:Y:S04]  /*2230*/  LDG.E.CONSTANT R2, desc[UR8][R150.64+0xc0] ;  /* 0x0000c00896027981 */ /* 0x000f68000c1e9900 */
[----:B------:R-:W5:Y:S04]  /*2240*/  LDG.E.CONSTANT R0, desc[UR8][R150.64+0xe0] ;  /* 0x0000e00896007981 */ /* 0x000f68000c1e9900 */
[----:B------:R1:W5:Y:S01]  /*2250*/  LDG.E.CONSTANT R78, desc[UR8][R150.64+0xa0] ;  /* 0x0000a008964e7981 */ /* 0x000362000c1e9900 */
[----:B------:R-:W-:-:S05]  /*2260*/  SHF.R.U32.HI R80, RZ, 0x1, R80 ;  /* 0x00000001ff507819 */ /* 0x000fca0000011650 */
[----:B------:R-:W-:-:S04]  /*2270*/  IMAD R157, R80, 0x380, R157 ;  /* 0x00000380509d7824 */ /* 0x000fc800078e029d */
[----:B0-----:R-:W-:-:S04]  /*2280*/  IMAD.WIDE.U32 R148, R157, 0x4, R148 ;  /* 0x000000049d947825 */ /* 0x001fc800078e0094 */
[--C-:B--2---:R-:W-:Y:S01]  /*2290*/  FADD R76, R76, R159.reuse ;  /* 0x0000009f4c4c7221 */ /* 0x104fe20000000000 */
[--C-:B------:R-:W-:Y:S01]  /*22a0*/  FADD R72, R72, R159.reuse ;  /* 0x0000009f48487221 */ /* 0x100fe20000000000 */
[--C-:B------:R-:W-:Y:S01]  /*22b0*/  FADD R74, R74, R159.reuse ;  /* 0x0000009f4a4a7221 */ /* 0x100fe20000000000 */
[--C-:B------:R-:W-:Y:S02]  /*22c0*/  FADD R58, R58, R159.reuse ;  /* 0x0000009f3a3a7221 */ /* 0x100fe40000000000 */
[----:B-1----:R-:W-:Y:S01]  /*22d0*/  FMNMX R151, RZ, R76, !PT ;  /* 0x0000004cff977209 */ /* 0x002fe20007800000 */
[--C-:B------:R-:W-:Y:S01]  /*22e0*/  FADD R54, R54, R159.reuse ;  /* 0x0000009f36367221 */ /* 0x100fe20000000000 */
[----:B------:R-:W-:Y:S01]  /*22f0*/  FMNMX R161, RZ, R72, !PT ;  /* 0x00000048ffa17209 */ /* 0x000fe20007800000 */
[--C-:B------:R-:W-:Y:S01]  /*2300*/  FADD R68, R68, R159.reuse ;  /* 0x0000009f44447221 */ /* 0x100fe20000000000 */
[----:B------:R-:W-:Y:S01]  /*2310*/  FMNMX R157, RZ, R74, !PT ;  /* 0x0000004aff9d7209 */ /* 0x000fe20007800000 */
[----:B------:R0:W-:Y:S01]  /*2320*/  STG.E desc[UR8][R148.64], R151 ;  /* 0x0000009794007986 */ /* 0x0001e2000c101908 */
[----:B------:R-:W-:Y:S01]  /*2330*/  FADD R56, R56, R159 ;  /* 0x0000009f38387221 */ /* 0x000fe20000000000 */
[----:B---3--:R-:W-:-:S02]  /*2340*/  FADD R48, R48, R155 ;  /* 0x0000009b30307221 */ /* 0x008fc40000000000 */
[----:B------:R1:W-:Y:S01]  /*2350*/  STG.E desc[UR8][R148.64+0x400], R161 ;  /* 0x000400a194007986 */ /* 0x0003e2000c101908 */
[--C-:B------:R-:W-:Y:S01]  /*2360*/  FADD R70, R70, R159.reuse ;  /* 0x0000009f46467221 */ /* 0x100fe20000000000 */
[--C-:B------:R-:W-:Y:S01]  /*2370*/  FADD R66, R66, R159.reuse ;  /* 0x0000009f42427221 */ /* 0x100fe20000000000 */
[--C-:B------:R-:W-:Y:S01]  /*2380*/  FADD R64, R64, R159.reuse ;  /* 0x0000009f40407221 */ /* 0x100fe20000000000 */
[----:B0-----:R-:W-:Y:S01]  /*2390*/  FMNMX R151, RZ, R58, !PT ;  /* 0x0000003aff977209 */ /* 0x001fe20007800000 */
[--C-:B------:R-:W-:Y:S01]  /*23a0*/  FADD R62, R62, R159.reuse ;  /* 0x0000009f3e3e7221 */ /* 0x100fe20000000000 */
[--C-:B------:R-:W-:Y:S01]  /*23b0*/  FADD R60, R60, R159.reuse ;  /* 0x0000009f3c3c7221 */ /* 0x100fe20000000000 */
[--C-:B------:R-:W-:Y:S01]  /*23c0*/  FADD R52, R52, R159.reuse ;  /* 0x0000009f34347221 */ /* 0x100fe20000000000 */
[----:B-1----:R-:W-:Y:S01]  /*23d0*/  FMNMX R161, RZ, R54, !PT ;  /* 0x00000036ffa17209 */ /* 0x002fe20007800000 */
[----:B------:R-:W-:Y:S01]  /*23e0*/  FADD R50, R50, R159 ;  /* 0x0000009f32327221 */ /* 0x000fe20000000000 */
[----:B------:R0:W-:Y:S01]  /*23f0*/  STG.E desc[UR8][R148.64+0x200], R157 ;  /* 0x0002009d94007986 */ /* 0x0001e2000c101908 */
[--C-:B------:R-:W-:Y:S01]  /*2400*/  FADD R42, R42, R155.reuse ;  /* 0x0000009b2a2a7221 */ /* 0x100fe20000000000 */
[----:B------:R-:W-:Y:S01]  /*2410*/  FMNMX R159, RZ, R68, !PT ;  /* 0x00000044ff9f7209 */ /* 0x000fe20007800000 */
[--C-:B------:R-:W-:Y:S01]  /*2420*/  FADD R22, R22, R155.reuse ;  /* 0x0000009b16167221 */ /* 0x100fe20000000000 */
[----:B------:R1:W-:Y:S01]  /*2430*/  STG.E desc[UR8][R148.64+0x6600], R151 ;  /* 0x0066009794007986 */ /* 0x0003e2000c101908 */
[--C-:B------:R-:W-:Y:S01]  /*2440*/  FADD R46, R46, R155.reuse ;  /* 0x0000009b2e2e7221 */ /* 0x100fe20000000000 */
[--C-:B------:R-:W-:Y:S01]  /*2450*/  FADD R44, R44, R155.reuse ;  /* 0x0000009b2c2c7221 */ /* 0x100fe20000000000 */
[--C-:B------:R-:W-:Y:S01]  /*2460*/  FADD R40, R40, R155.reuse ;  /* 0x0000009b28287221 */ /* 0x100fe20000000000 */
[----:B------:R-:W-:Y:S01]  /*2470*/  FADD R30, R30, R155 ;  /* 0x0000009b1e1e7221 */ /* 0x000fe20000000000 */
[----:B------:R2:W-:Y:S01]  /*2480*/  STG.E desc[UR8][R148.64+0x6a00], R161 ;  /* 0x006a00a194007986 */ /* 0x0005e2000c101908 */
[----:B0-----:R-:W-:-:S02]  /*2490*/  FMNMX R157, RZ, R56, !PT ;  /* 0x00000038ff9d7209 */ /* 0x001fc40007800000 */
[----:B-1----:R-:W-:Y:S01]  /*24a0*/  FMNMX R151, RZ, R48, !PT ;  /* 0x00000030ff977209 */ /* 0x002fe20007800000 */
[----:B------:R0:W-:Y:S01]  /*24b0*/  STG.E desc[UR8][R148.64+0x800], R159 ;  /* 0x0008009f94007986 */ /* 0x0001e2000c101908 */
[--C-:B------:R-:W-:Y:S01]  /*24c0*/  FADD R38, R38, R155.reuse ;  /* 0x0000009b26267221 */ /* 0x100fe20000000000 */
[--C-:B------:R-:W-:Y:S01]  /*24d0*/  FADD R36, R36, R155.reuse ;  /* 0x0000009b24247221 */ /* 0x100fe20000000000 */
[--C-:B------:R-:W-:Y:S01]  /*24e0*/  FADD R34, R34, R155.reuse ;  /* 0x0000009b22227221 */ /* 0x100fe20000000000 */
[----:B--2---:R-:W-:Y:S01]  /*24f0*/  FMNMX R161, RZ, R42, !PT ;  /* 0x0000002affa17209 */ /* 0x004fe20007800000 */
[----:B------:R1:W-:Y:S01]  /*2500*/  STG.E desc[UR8][R148.64+0x6800], R157 ;  /* 0x0068009d94007986 */ /* 0x0003e2000c101908 */
[--C-:B------:R-:W-:Y:S01]  /*2510*/  FADD R32, R32, R155.reuse ;  /* 0x0000009b20207221 */ /* 0x100fe20000000000 */
[--C-:B------:R-:W-:Y:S01]  /*2520*/  FADD R28, R28, R155.reuse ;  /* 0x0000009b1c1c7221 */ /* 0x100fe20000000000 */
[--C-:B------:R-:W-:Y:S01]  /*2530*/  FADD R26, R26, R155.reuse ;  /* 0x0000009b1a1a7221 */ /* 0x100fe20000000000 */
[----:B------:R-:W-:Y:S01]  /*2540*/  FADD R24, R24, R155 ;  /* 0x0000009b18187221 */ /* 0x000fe20000000000 */
[----:B------:R2:W-:Y:S01]  /*2550*/  STG.E desc[UR8][R148.64+0x20], R151 ;  /* 0x0000209794007986 */ /* 0x0005e2000c101908 */
[----:B------:R-:W-:Y:S01]  /*2560*/  FMNMX R22, RZ, R22, !PT ;  /* 0x00000016ff167209 */ /* 0x000fe20007800000 */
[--C-:B----4-:R-:W-:Y:S01]  /*2570*/  FADD R20, R20, R153.reuse ;  /* 0x0000009914147221 */ /* 0x110fe20000000000 */
[----:B0-----:R-:W-:Y:S01]  /*2580*/  FMNMX R159, RZ, R44, !PT ;  /* 0x0000002cff9f7209 */ /* 0x001fe20007800000 */
[--C-:B------:R-:W-:Y:S01]  /*2590*/  FADD R18, R18, R153.reuse ;  /* 0x0000009912127221 */ /* 0x100fe20000000000 */
[----:B------:R-:W-:Y:S01]  /*25a0*/  FMNMX R155, RZ, R40, !PT ;  /* 0x00000028ff9b7209 */ /* 0x000fe20007800000 */
[--C-:B------:R-:W-:Y:S01]  /*25b0*/  FADD R16, R16, R153.reuse ;  /* 0x0000009910107221 */ /* 0x100fe20000000000 */
[----:B-1----:R-:W-:Y:S01]  /*25c0*/  FMNMX R157, RZ, R46, !PT ;  /* 0x0000002eff9d7209 */ /* 0x002fe20007800000 */
[----:B------:R-:W-:Y:S01]  /*25d0*/  FADD R14, R14, R153 ;  /* 0x000000990e0e7221 */ /* 0x000fe20000000000 */
[----:B------:R0:W-:Y:S01]  /*25e0*/  STG.E desc[UR8][R148.64+0x620], R161 ;  /* 0x000620a194007986 */ /* 0x0001e2000c101908 */
[----:B--2---:R-:W-:-:S03]  /*25f0*/  FMNMX R151, RZ, R30, !PT ;  /* 0x0000001eff977209 */ /* 0x004fc60007800000 */
[----:B------:R1:W-:Y:S01]  /*2600*/  STG.E desc[UR8][R148.64+0x6e20], R22 ;  /* 0x006e201694007986 */ /* 0x0003e2000c101908 */
[--C-:B-----5:R-:W-:Y:S01]  /*2610*/  FADD R141, R141, R84.reuse ;  /* 0x000000548d8d7221 */ /* 0x120fe20000000000 */
[--C-:B------:R-:W-:Y:S01]  /*2620*/  FADD R139, R139, R84.reuse ;  /* 0x000000548b8b7221 */ /* 0x100fe20000000000 */
[--C-:B------:R-:W-:Y:S01]  /*2630*/  FADD R137, R137, R84.reuse ;  /* 0x0000005489897221 */ /* 0x100fe20000000000 */
[----:B------:R2:W-:Y:S01]  /*2640*/  STG.E desc[UR8][R148.64+0x220], R157 ;  /* 0x0002209d94007986 */ /* 0x0005e2000c101908 */
[--C-:B------:R-:W-:Y:S01]  /*2650*/  FADD R135, R135, R84.reuse ;  /* 0x0000005487877221 */ /* 0x100fe20000000000 */
[--C-:B------:R-:W-:Y:S01]  /*2660*/  FADD R133, R133, R84.reuse ;  /* 0x0000005485857221 */ /* 0x100fe20000000000 */
[----:B0-----:R-:W-:Y:S01]  /*2670*/  FMNMX R161, RZ, R24, !PT ;  /* 0x00000018ffa17209 */ /* 0x001fe20007800000 */
[----:B------:R0:W-:Y:S01]  /*2680*/  STG.E desc[UR8][R148.64+0x420], R159 ;  /* 0x0004209f94007986 */ /* 0x0001e2000c101908 */
[--C-:B------:R-:W-:Y:S01]  /*2690*/  FADD R24, R145, R153.reuse ;  /* 0x0000009991187221 */ /* 0x100fe20000000000 */
[----:B------:R-:W-:Y:S01]  /*26a0*/  FMNMX R145, RZ, R20, !PT ;  /* 0x00000014ff917209 */ /* 0x000fe20007800000 */
[--C-:B-1----:R-:W-:Y:S01]  /*26b0*/  FADD R22, R147, R153.reuse ;  /* 0x0000009993167221 */ /* 0x102fe20000000000 */
[----:B------:R1:W-:Y:S01]  /*26c0*/  STG.E desc[UR8][R148.64+0x820], R155 ;  /* 0x0008209b94007986 */ /* 0x0003e2000c101908 */
[----:B------:R-:W-:Y:S01]  /*26d0*/  FMNMX R147, RZ, R18, !PT ;  /* 0x00000012ff937209 */ /* 0x000fe20007800000 */
[--C-:B------:R-:W-:Y:S01]  /*26e0*/  FADD R131, R131, R84.reuse ;  /* 0x0000005483837221 */ /* 0x100fe20000000000 */
[----:B--2---:R-:W-:Y:S01]  /*26f0*/  FMNMX R157, RZ, R28, !PT ;  /* 0x0000001cff9d7209 */ /* 0x004fe20007800000 */
        /* <DEDUP_REMOVED lines=10> */
[--C-:B------:R-:W-:Y:S01]  /*27a0*/  FADD R113, R113, R82.reuse ;  /* 0x0000005271717221 */ /* 0x100fe20000000000 */
[--C-:B------:R-:W-:Y:S01]  /*27b0*/  FADD R111, R111, R82.reuse ;  /* 0x000000526f6f7221 */ /* 0x100fe20000000000 */
[----:B--2---:R-:W-:Y:S01]  /*27c0*/  FMNMX R151, RZ, R16, !PT ;  /* 0x00000010ff977209 */ /* 0x004fe20007800000 */
[--C-:B------:R-:W-:Y:S01]  /*27d0*/  FADD R109, R109, R82.reuse ;  /* 0x000000526d6d7221 */ /* 0x100fe20000000000 */
        /* <DEDUP_REMOVED lines=9> */
[----:B------:R-:W-:Y:S01]  /*2870*/  FADD R89, R89, R82 ;  /* 0x0000005259597221 */ /* 0x000fe20000000000 */
        /* <DEDUP_REMOVED lines=34> */
[----:B------:R-:W-:Y:S01]  /*2aa0*/  FADD R84, R115, R84 ;  /* 0x0000005473547221 */ /* 0x000fe20000000000 */
        /* <DEDUP_REMOVED lines=17> */
[----:B------:R0:W-:Y:S01]  /*2bc0*/  STG.E desc[UR8][R148.64+0x6820], R157 ;  /* 0x0068209d94007986 */ /* 0x0001e2000c101908 */
[----:B------:R-:W-:-:S02]  /*2bd0*/  FMNMX R70, RZ, R70, !PT ;  /* 0x00000046ff467209 */ /* 0x000fc40007800000 */
[----:B------:R-:W-:Y:S01]  /*2be0*/  FMNMX R66, RZ, R66, !PT ;  /* 0x00000042ff427209 */ /* 0x000fe20007800000 */
[----:B------:R1:W-:Y:S01]  /*2bf0*/  STG.E desc[UR8][R148.64+0x6a20], R159 ;  /* 0x006a209f94007986 */ /* 0x0003e2000c101908 */
[----:B------:R-:W-:Y:S02]  /*2c00*/  FMNMX R64, RZ, R64, !PT ;  /* 0x00000040ff407209 */ /* 0x000fe40007800000 */
[----:B------:R-:W-:Y:S01]  /*2c10*/  FMNMX R62, RZ, R62, !PT ;  /* 0x0000003eff3e7209 */ /* 0x000fe20007800000 */
[----:B------:R2:W-:Y:S01]  /*2c20*/  STG.E desc[UR8][R148.64+0x6c20], R161 ;  /* 0x006c20a194007986 */ /* 0x0005e2000c101908 */
[----:B------:R-:W-:Y:S02]  /*2c30*/  FMNMX R60, RZ, R60, !PT ;  /* 0x0000003cff3c7209 */ /* 0x000fe40007800000 */
[----:B------:R-:W-:Y:S01]  /*2c40*/  FMNMX R52, RZ, R52, !PT ;  /* 0x00000034ff347209 */ /* 0x000fe20007800000 */
        /* <DEDUP_REMOVED lines=8> */
[----:B------:R-:W-:Y:S02]  /*2cd0*/  FMNMX R143, RZ, R12, !PT ;  /* 0x0000000cff8f7209 */ /* 0x000fe40007800000 */
[----:B------:R-:W-:-:S02]  /*2ce0*/  FMNMX R153, RZ, R10, !PT ;  /* 0x0000000aff997209 */ /* 0x000fc40007800000 */
[----:B0-----:R-:W-:Y:S02]  /*2cf0*/  FMNMX R157, RZ, R8, !PT ;  /* 0x00000008ff9d7209 */ /* 0x001fe40007800000 */
[----:B-1----:R-:W-:Y:S02]  /*2d00*/  FMNMX R159, RZ, R6, !PT ;  /* 0x00000006ff9f7209 */ /* 0x002fe40007800000 */
[----:B--2---:R-:W-:Y:S02]  /*2d10*/  FMNMX R161, RZ, R4, !PT ;  /* 0x00000004ffa17209 */ /* 0x004fe40007800000 */
[----:B------:R-:W-:Y:S02]  /*2d20*/  FMNMX R165, RZ, R165, !PT ;  /* 0x000000a5ffa57209 */ /* 0x000fe40007800000 */
[----:B------:R-:W-:Y:S02]  /*2d30*/  FMNMX R163, RZ, R163, !PT ;  /* 0x000000a3ffa37209 */ /* 0x000fe40007800000 */
[----:B---3--:R-:W-:-:S02]  /*2d40*/  FMNMX R145, RZ, R22, !PT ;  /* 0x00000016ff917209 */ /* 0x008fc40007800000 */
[----:B----4-:R-:W-:Y:S02]  /*2d50*/  FMNMX R147, RZ, R24, !PT ;  /* 0x00000018ff937209 */ /* 0x010fe40007800000 */
[----:B-----5:R-:W-:Y:S02]  /*2d60*/  FMNMX R151, RZ, R14, !PT ;  /* 0x0000000eff977209 */ /* 0x020fe40007800000 */
[----:B------:R-:W-:Y:S02]  /*2d70*/  FMNMX R141, RZ, R141, !PT ;  /* 0x0000008dff8d7209 */ /* 0x000fe40007800000 */
[----:B------:R-:W-:Y:S02]  /*2d80*/  FMNMX R139, RZ, R139, !PT ;  /* 0x0000008bff8b7209 */ /* 0x000fe40007800000 */
[----:B------:R-:W-:Y:S02]  /*2d90*/  FMNMX R137, RZ, R137, !PT ;  /* 0x00000089ff897209 */ /* 0x000fe40007800000 */
[----:B------:R-:W-:-:S02]  /*2da0*/  FMNMX R135, RZ, R135, !PT ;  /* 0x00000087ff877209 */ /* 0x000fc40007800000 */
[----:B------:R-:W-:Y:S02]  /*2db0*/  FMNMX R133, RZ, R133, !PT ;  /* 0x00000085ff857209 */ /* 0x000fe40007800000 */
[----:B------:R-:W-:Y:S02]  /*2dc0*/  FMNMX R131, RZ, R131, !PT ;  /* 0x00000083ff837209 */ /* 0x000fe40007800000 */
        /* <DEDUP_REMOVED lines=63> */
[----:B------:R-:W-:Y:S01]  /*31c0*/  FMNMX R3, RZ, R0, !PT ;  /* 0x00000000ff037209 */ /* 0x000fe20007800000 */
[----:B------:R-:W-:Y:S04]  /*31d0*/  STG.E desc[UR8][R148.64+0x600], R70 ;  /* 0x0006004694007986 */ /* 0x000fe8000c101908 */
        /* <DEDUP_REMOVED lines=90> */
[----:B------:R-:W-:Y:S01]  /*3780*/  STG.E desc[UR8][R148.64+0x6ee0], R3 ;  /* 0x006ee00394007986 */ /* 0x000fe2000c101908 */
[----:B------:R-:W-:Y:S05]  /*3790*/  EXIT ;  /* 0x000000000000794d */ /* 0x000fea0003800000 */
.L_x_4:
[----:B------:R-:W-:-:S00]  /*37a0*/  BRA `(.L_x_4) ;  /* 0xfffffffc00fc7947 */ /* 0x000fc0000383ffff */
[----:B------:R-:W-:-:S00]  /*37b0*/  NOP ;  /* 0x0000000000007918 */ /* 0x000fc00000000000 */
        /* <DEDUP_REMOVED lines=12> */
.L_x_5:


//--------------------- .nv.shared.my_kernel_kernel0 --------------------------
	.section	.nv.shared.my_kernel_kernel0,"aw",@nobits
	.sectionflags	@""
	.align	4
.nv.shared.my_kernel_kernel0:
	.zero		16000


//--------------------- .nv.shared.reserved.0     --------------------------
	.section	.nv.shared.reserved.0,"aw",@nobits
	.weak		__nv_reservedSMEM_offset_0_alias
	.size		__nv_reservedSMEM_offset_0_alias, 0, 64
	.other		__nv_reservedSMEM_offset_0_alias,@"STO_CUDA_RESERVED_SHARED STV_DEFAULT"
__nv_reservedSMEM_offset_0_alias:
	.zero		0
	.zero		64


//--------------------- .nv.constant0.my_kernel_kernel0 --------------------------
	.section	.nv.constant0.my_kernel_kernel0,"a",@progbits
	.sectionflags	@""
	.align	4
.nv.constant0.my_kernel_kernel0:
	.zero		928


//--------------------- SYMBOLS --------------------------

	.type		.nv.reservedSmem.offset0,@object
	.size		.nv.reservedSmem.offset0,0x4
	.type		.nv.reservedSmem.cap,@object
	.size		.nv.reservedSmem.cap,0x4
